//
// Generated by NVIDIA NVVM Compiler
//
// Compiler Build ID: CL-36424714
// Cuda compilation tools, release 13.0, V13.0.88
// Based on NVVM 20.0.0
//

.version 9.0
.target sm_100
.address_size 64

	// .globl	_Z13addVectorsGPUPfS_S_i
.global .align 4 .b8 __cudart_i2opi_f[24] = {65, 144, 67, 60, 153, 149, 98, 219, 192, 221, 52, 245, 209, 87, 39, 252, 41, 21, 68, 78, 110, 131, 249, 162};

.visible .entry _Z13addVectorsGPUPfS_S_i(
	.param .u64 .ptr .align 1 _Z13addVectorsGPUPfS_S_i_param_0,
	.param .u64 .ptr .align 1 _Z13addVectorsGPUPfS_S_i_param_1,
	.param .u64 .ptr .align 1 _Z13addVectorsGPUPfS_S_i_param_2,
	.param .u32 _Z13addVectorsGPUPfS_S_i_param_3
)
{
	.local .align 4 .b8 	__local_depot0[28];
	.reg .b64 	%SP;
	.reg .b64 	%SPL;
	.reg .pred 	%p<134>;
	.reg .b32 	%r<645>;
	.reg .b32 	%f<363>;
	.reg .b64 	%rd<287>;
	.reg .b64 	%fd<47>;

	mov.u64 	%SPL, __local_depot0;
	ld.param.u32 	%r214, [_Z13addVectorsGPUPfS_S_i_param_3];
	add.u64 	%rd1, %SPL, 0;
	add.u64 	%rd2, %SPL, 0;
	add.u64 	%rd3, %SPL, 0;
	add.u64 	%rd4, %SPL, 0;
	add.u64 	%rd5, %SPL, 0;
	add.u64 	%rd6, %SPL, 0;
	add.u64 	%rd7, %SPL, 0;
	add.u64 	%rd8, %SPL, 0;
	mov.u32 	%r215, %ctaid.x;
	mov.u32 	%r216, %ntid.x;
	mov.u32 	%r217, %tid.x;
	mad.lo.s32 	%r579, %r215, %r216, %r217;
	mov.u32 	%r218, %nctaid.x;
	mul.lo.s32 	%r2, %r216, %r218;
	setp.ge.s32 	%p1, %r579, %r214;
	@%p1 bra 	$L__BB0_136;
$L__BB0_1:
	mov.b32 	%r580, 0;
$L__BB0_2:
	.pragma "nounroll";
	ld.param.u32 	%r576, [_Z13addVectorsGPUPfS_S_i_param_3];
	mad.lo.s32 	%r5, %r580, %r2, %r579;
	setp.ge.s32 	%p2, %r5, %r576;
	@%p2 bra 	$L__BB0_68;
	ld.param.u64 	%rd263, [_Z13addVectorsGPUPfS_S_i_param_0];
	cvta.to.global.u64 	%rd72, %rd263;
	mul.wide.s32 	%rd73, %r5, 4;
	add.s64 	%rd74, %rd72, %rd73;
	ld.global.f32 	%f1, [%rd74];
	mul.f32 	%f73, %f1, 0f3F22F983;
	cvt.rni.s32.f32 	%r596, %f73;
	cvt.rn.f32.s32 	%f74, %r596;
	fma.rn.f32 	%f75, %f74, 0fBFC90FDA, %f1;
	fma.rn.f32 	%f76, %f74, 0fB3A22168, %f75;
	fma.rn.f32 	%f350, %f74, 0fA7C234C5, %f76;
	abs.f32 	%f3, %f1;
	setp.ltu.f32 	%p3, %f3, 0f47CE4780;
	mov.u32 	%r584, %r596;
	mov.f32 	%f347, %f350;
	@%p3 bra 	$L__BB0_11;
	setp.neu.f32 	%p4, %f3, 0f7F800000;
	@%p4 bra 	$L__BB0_6;
	mov.f32 	%f79, 0f00000000;
	mul.rn.f32 	%f347, %f1, %f79;
	mov.b32 	%r584, 0;
	bra.uni 	$L__BB0_11;
$L__BB0_6:
	mov.b32 	%r7, %f1;
	mov.b64 	%rd271, 0;
	mov.b32 	%r581, 0;
	mov.u64 	%rd269, __cudart_i2opi_f;
	mov.u64 	%rd270, %rd8;
$L__BB0_7:
	.pragma "nounroll";
	ld.global.nc.u32 	%r221, [%rd269];
	shl.b32 	%r222, %r7, 8;
	or.b32  	%r223, %r222, -2147483648;
	mad.wide.u32 	%rd77, %r221, %r223, %rd271;
	shr.u64 	%rd271, %rd77, 32;
	st.local.u32 	[%rd270], %rd77;
	add.s32 	%r581, %r581, 1;
	add.s64 	%rd270, %rd270, 4;
	add.s64 	%rd269, %rd269, 4;
	setp.ne.s32 	%p5, %r581, 6;
	@%p5 bra 	$L__BB0_7;
	shr.u32 	%r224, %r7, 23;
	st.local.u32 	[%rd8+24], %rd271;
	and.b32  	%r10, %r224, 31;
	and.b32  	%r225, %r224, 224;
	add.s32 	%r226, %r225, -128;
	shr.u32 	%r227, %r226, 5;
	mul.wide.u32 	%rd78, %r227, 4;
	sub.s64 	%rd15, %rd8, %rd78;
	ld.local.u32 	%r582, [%rd15+24];
	ld.local.u32 	%r583, [%rd15+20];
	setp.eq.s32 	%p6, %r10, 0;
	@%p6 bra 	$L__BB0_10;
	shf.l.wrap.b32 	%r582, %r583, %r582, %r10;
	ld.local.u32 	%r228, [%rd15+16];
	shf.l.wrap.b32 	%r583, %r228, %r583, %r10;
$L__BB0_10:
	shr.u32 	%r229, %r582, 30;
	shf.l.wrap.b32 	%r230, %r583, %r582, 2;
	shl.b32 	%r231, %r583, 2;
	shr.u32 	%r232, %r230, 31;
	add.s32 	%r233, %r232, %r229;
	neg.s32 	%r234, %r233;
	setp.lt.s32 	%p7, %r7, 0;
	selp.b32 	%r584, %r234, %r233, %p7;
	xor.b32  	%r235, %r230, %r7;
	shr.s32 	%r236, %r230, 31;
	xor.b32  	%r237, %r236, %r230;
	xor.b32  	%r238, %r236, %r231;
	cvt.u64.u32 	%rd79, %r237;
	shl.b64 	%rd80, %rd79, 32;
	cvt.u64.u32 	%rd81, %r238;
	or.b64  	%rd82, %rd80, %rd81;
	cvt.rn.f64.s64 	%fd3, %rd82;
	mul.f64 	%fd4, %fd3, 0d3BF921FB54442D19;
	cvt.rn.f32.f64 	%f77, %fd4;
	neg.f32 	%f78, %f77;
	setp.lt.s32 	%p8, %r235, 0;
	selp.f32 	%f347, %f78, %f77, %p8;
$L__BB0_11:
	setp.ltu.f32 	%p9, %f3, 0f47CE4780;
	add.s32 	%r240, %r584, 1;
	mul.rn.f32 	%f80, %f347, %f347;
	and.b32  	%r241, %r584, 1;
	setp.eq.b32 	%p10, %r241, 1;
	selp.f32 	%f81, %f347, 0f3F800000, %p10;
	fma.rn.f32 	%f82, %f80, %f81, 0f00000000;
	fma.rn.f32 	%f83, %f80, 0f37CBAC00, 0fBAB607ED;
	selp.f32 	%f84, 0fB94D4153, %f83, %p10;
	selp.f32 	%f85, 0f3C0885E4, 0f3D2AAABB, %p10;
	fma.rn.f32 	%f86, %f84, %f80, %f85;
	selp.f32 	%f87, 0fBE2AAAA8, 0fBEFFFFFF, %p10;
	fma.rn.f32 	%f88, %f86, %f80, %f87;
	fma.rn.f32 	%f89, %f88, %f82, %f81;
	and.b32  	%r242, %r240, 2;
	setp.eq.s32 	%p11, %r242, 0;
	mov.f32 	%f90, 0f00000000;
	sub.f32 	%f91, %f90, %f89;
	selp.f32 	%f7, %f89, %f91, %p11;
	mov.u32 	%r588, %r596;
	mov.f32 	%f348, %f350;
	@%p9 bra 	$L__BB0_19;
	setp.neu.f32 	%p12, %f3, 0f7F800000;
	@%p12 bra 	$L__BB0_14;
	mov.f32 	%f94, 0f00000000;
	mul.rn.f32 	%f348, %f1, %f94;
	mov.b32 	%r588, 0;
	bra.uni 	$L__BB0_19;
$L__BB0_14:
	mov.b32 	%r19, %f1;
	shl.b32 	%r244, %r19, 8;
	or.b32  	%r20, %r244, -2147483648;
	mov.b64 	%rd272, 0;
	mov.b32 	%r585, 0;
$L__BB0_15:
	.pragma "nounroll";
	mul.wide.u32 	%rd84, %r585, 4;
	mov.u64 	%rd85, __cudart_i2opi_f;
	add.s64 	%rd86, %rd85, %rd84;
	ld.global.nc.u32 	%r245, [%rd86];
	mad.wide.u32 	%rd87, %r245, %r20, %rd272;
	shr.u64 	%rd272, %rd87, 32;
	add.s64 	%rd88, %rd7, %rd84;
	st.local.u32 	[%rd88], %rd87;
	add.s32 	%r585, %r585, 1;
	setp.ne.s32 	%p13, %r585, 6;
	@%p13 bra 	$L__BB0_15;
	shr.u32 	%r246, %r19, 23;
	st.local.u32 	[%rd7+24], %rd272;
	and.b32  	%r23, %r246, 31;
	and.b32  	%r247, %r246, 224;
	add.s32 	%r248, %r247, -128;
	shr.u32 	%r249, %r248, 5;
	mul.wide.u32 	%rd89, %r249, 4;
	sub.s64 	%rd18, %rd7, %rd89;
	ld.local.u32 	%r586, [%rd18+24];
	ld.local.u32 	%r587, [%rd18+20];
	setp.eq.s32 	%p14, %r23, 0;
	@%p14 bra 	$L__BB0_18;
	shf.l.wrap.b32 	%r586, %r587, %r586, %r23;
	ld.local.u32 	%r250, [%rd18+16];
	shf.l.wrap.b32 	%r587, %r250, %r587, %r23;
$L__BB0_18:
	shr.u32 	%r251, %r586, 30;
	shf.l.wrap.b32 	%r252, %r587, %r586, 2;
	shl.b32 	%r253, %r587, 2;
	shr.u32 	%r254, %r252, 31;
	add.s32 	%r255, %r254, %r251;
	neg.s32 	%r256, %r255;
	setp.lt.s32 	%p15, %r19, 0;
	selp.b32 	%r588, %r256, %r255, %p15;
	xor.b32  	%r257, %r252, %r19;
	shr.s32 	%r258, %r252, 31;
	xor.b32  	%r259, %r258, %r252;
	xor.b32  	%r260, %r258, %r253;
	cvt.u64.u32 	%rd90, %r259;
	shl.b64 	%rd91, %rd90, 32;
	cvt.u64.u32 	%rd92, %r260;
	or.b64  	%rd93, %rd91, %rd92;
	cvt.rn.f64.s64 	%fd5, %rd93;
	mul.f64 	%fd6, %fd5, 0d3BF921FB54442D19;
	cvt.rn.f32.f64 	%f92, %fd6;
	neg.f32 	%f93, %f92;
	setp.lt.s32 	%p16, %r257, 0;
	selp.f32 	%f348, %f93, %f92, %p16;
$L__BB0_19:
	setp.ltu.f32 	%p17, %f3, 0f47CE4780;
	add.s32 	%r262, %r588, 1;
	mul.rn.f32 	%f95, %f348, %f348;
	and.b32  	%r263, %r588, 1;
	setp.eq.b32 	%p18, %r263, 1;
	selp.f32 	%f96, %f348, 0f3F800000, %p18;
	fma.rn.f32 	%f97, %f95, %f96, 0f00000000;
	fma.rn.f32 	%f98, %f95, 0f37CBAC00, 0fBAB607ED;
	selp.f32 	%f99, 0fB94D4153, %f98, %p18;
	selp.f32 	%f100, 0f3C0885E4, 0f3D2AAABB, %p18;
	fma.rn.f32 	%f101, %f99, %f95, %f100;
	selp.f32 	%f102, 0fBE2AAAA8, 0fBEFFFFFF, %p18;
	fma.rn.f32 	%f103, %f101, %f95, %f102;
	fma.rn.f32 	%f104, %f103, %f97, %f96;
	and.b32  	%r264, %r262, 2;
	setp.eq.s32 	%p19, %r264, 0;
	mov.f32 	%f105, 0f00000000;
	sub.f32 	%f106, %f105, %f104;
	selp.f32 	%f107, %f104, %f106, %p19;
	mul.f32 	%f108, %f7, %f107;
	fma.rn.f32 	%f11, %f1, %f1, %f108;
	mov.u32 	%r592, %r596;
	mov.f32 	%f349, %f350;
	@%p17 bra 	$L__BB0_27;
	setp.neu.f32 	%p20, %f3, 0f7F800000;
	@%p20 bra 	$L__BB0_22;
	mov.f32 	%f111, 0f00000000;
	mul.rn.f32 	%f349, %f1, %f111;
	mov.b32 	%r592, 0;
	bra.uni 	$L__BB0_27;
$L__BB0_22:
	mov.b32 	%r32, %f1;
	shl.b32 	%r266, %r32, 8;
	or.b32  	%r33, %r266, -2147483648;
	mov.b64 	%rd273, 0;
	mov.b32 	%r589, 0;
$L__BB0_23:
	.pragma "nounroll";
	mul.wide.u32 	%rd95, %r589, 4;
	mov.u64 	%rd96, __cudart_i2opi_f;
	add.s64 	%rd97, %rd96, %rd95;
	ld.global.nc.u32 	%r267, [%rd97];
	mad.wide.u32 	%rd98, %r267, %r33, %rd273;
	shr.u64 	%rd273, %rd98, 32;
	add.s64 	%rd99, %rd6, %rd95;
	st.local.u32 	[%rd99], %rd98;
	add.s32 	%r589, %r589, 1;
	setp.ne.s32 	%p21, %r589, 6;
	@%p21 bra 	$L__BB0_23;
	shr.u32 	%r268, %r32, 23;
	st.local.u32 	[%rd6+24], %rd273;
	and.b32  	%r36, %r268, 31;
	and.b32  	%r269, %r268, 224;
	add.s32 	%r270, %r269, -128;
	shr.u32 	%r271, %r270, 5;
	mul.wide.u32 	%rd100, %r271, 4;
	sub.s64 	%rd21, %rd6, %rd100;
	ld.local.u32 	%r590, [%rd21+24];
	ld.local.u32 	%r591, [%rd21+20];
	setp.eq.s32 	%p22, %r36, 0;
	@%p22 bra 	$L__BB0_26;
	shf.l.wrap.b32 	%r590, %r591, %r590, %r36;
	ld.local.u32 	%r272, [%rd21+16];
	shf.l.wrap.b32 	%r591, %r272, %r591, %r36;
$L__BB0_26:
	shr.u32 	%r273, %r590, 30;
	shf.l.wrap.b32 	%r274, %r591, %r590, 2;
	shl.b32 	%r275, %r591, 2;
	shr.u32 	%r276, %r274, 31;
	add.s32 	%r277, %r276, %r273;
	neg.s32 	%r278, %r277;
	setp.lt.s32 	%p23, %r32, 0;
	selp.b32 	%r592, %r278, %r277, %p23;
	xor.b32  	%r279, %r274, %r32;
	shr.s32 	%r280, %r274, 31;
	xor.b32  	%r281, %r280, %r274;
	xor.b32  	%r282, %r280, %r275;
	cvt.u64.u32 	%rd101, %r281;
	shl.b64 	%rd102, %rd101, 32;
	cvt.u64.u32 	%rd103, %r282;
	or.b64  	%rd104, %rd102, %rd103;
	cvt.rn.f64.s64 	%fd7, %rd104;
	mul.f64 	%fd8, %fd7, 0d3BF921FB54442D19;
	cvt.rn.f32.f64 	%f109, %fd8;
	neg.f32 	%f110, %f109;
	setp.lt.s32 	%p24, %r279, 0;
	selp.f32 	%f349, %f110, %f109, %p24;
$L__BB0_27:
	setp.ltu.f32 	%p25, %f3, 0f47CE4780;
	mul.rn.f32 	%f112, %f349, %f349;
	and.b32  	%r284, %r592, 1;
	setp.eq.b32 	%p26, %r284, 1;
	selp.f32 	%f113, 0f3F800000, %f349, %p26;
	fma.rn.f32 	%f114, %f112, %f113, 0f00000000;
	fma.rn.f32 	%f115, %f112, 0f37CBAC00, 0fBAB607ED;
	selp.f32 	%f116, %f115, 0fB94D4153, %p26;
	selp.f32 	%f117, 0f3D2AAABB, 0f3C0885E4, %p26;
	fma.rn.f32 	%f118, %f116, %f112, %f117;
	selp.f32 	%f119, 0fBEFFFFFF, 0fBE2AAAA8, %p26;
	fma.rn.f32 	%f120, %f118, %f112, %f119;
	fma.rn.f32 	%f121, %f120, %f114, %f113;
	and.b32  	%r285, %r592, 2;
	setp.eq.s32 	%p27, %r285, 0;
	mov.f32 	%f122, 0f00000000;
	sub.f32 	%f123, %f122, %f121;
	selp.f32 	%f15, %f121, %f123, %p27;
	@%p25 bra 	$L__BB0_35;
	setp.neu.f32 	%p28, %f3, 0f7F800000;
	@%p28 bra 	$L__BB0_30;
	mov.f32 	%f126, 0f00000000;
	mul.rn.f32 	%f350, %f1, %f126;
	mov.b32 	%r596, 0;
	bra.uni 	$L__BB0_35;
$L__BB0_30:
	mov.b32 	%r45, %f1;
	shl.b32 	%r287, %r45, 8;
	or.b32  	%r46, %r287, -2147483648;
	mov.b64 	%rd274, 0;
	mov.b32 	%r593, 0;
$L__BB0_31:
	.pragma "nounroll";
	mul.wide.u32 	%rd106, %r593, 4;
	mov.u64 	%rd107, __cudart_i2opi_f;
	add.s64 	%rd108, %rd107, %rd106;
	ld.global.nc.u32 	%r288, [%rd108];
	mad.wide.u32 	%rd109, %r288, %r46, %rd274;
	shr.u64 	%rd274, %rd109, 32;
	add.s64 	%rd110, %rd5, %rd106;
	st.local.u32 	[%rd110], %rd109;
	add.s32 	%r593, %r593, 1;
	setp.ne.s32 	%p29, %r593, 6;
	@%p29 bra 	$L__BB0_31;
	shr.u32 	%r289, %r45, 23;
	st.local.u32 	[%rd5+24], %rd274;
	and.b32  	%r49, %r289, 31;
	and.b32  	%r290, %r289, 224;
	add.s32 	%r291, %r290, -128;
	shr.u32 	%r292, %r291, 5;
	mul.wide.u32 	%rd111, %r292, 4;
	sub.s64 	%rd24, %rd5, %rd111;
	ld.local.u32 	%r594, [%rd24+24];
	ld.local.u32 	%r595, [%rd24+20];
	setp.eq.s32 	%p30, %r49, 0;
	@%p30 bra 	$L__BB0_34;
	shf.l.wrap.b32 	%r594, %r595, %r594, %r49;
	ld.local.u32 	%r293, [%rd24+16];
	shf.l.wrap.b32 	%r595, %r293, %r595, %r49;
$L__BB0_34:
	shr.u32 	%r294, %r594, 30;
	shf.l.wrap.b32 	%r295, %r595, %r594, 2;
	shl.b32 	%r296, %r595, 2;
	shr.u32 	%r297, %r295, 31;
	add.s32 	%r298, %r297, %r294;
	neg.s32 	%r299, %r298;
	setp.lt.s32 	%p31, %r45, 0;
	selp.b32 	%r596, %r299, %r298, %p31;
	xor.b32  	%r300, %r295, %r45;
	shr.s32 	%r301, %r295, 31;
	xor.b32  	%r302, %r301, %r295;
	xor.b32  	%r303, %r301, %r296;
	cvt.u64.u32 	%rd112, %r302;
	shl.b64 	%rd113, %rd112, 32;
	cvt.u64.u32 	%rd114, %r303;
	or.b64  	%rd115, %rd113, %rd114;
	cvt.rn.f64.s64 	%fd9, %rd115;
	mul.f64 	%fd10, %fd9, 0d3BF921FB54442D19;
	cvt.rn.f32.f64 	%f124, %fd10;
	neg.f32 	%f125, %f124;
	setp.lt.s32 	%p32, %r300, 0;
	selp.f32 	%f350, %f125, %f124, %p32;
$L__BB0_35:
	ld.param.u64 	%rd265, [_Z13addVectorsGPUPfS_S_i_param_1];
	mul.rn.f32 	%f127, %f350, %f350;
	and.b32  	%r305, %r596, 1;
	setp.eq.b32 	%p33, %r305, 1;
	selp.f32 	%f128, 0f3F800000, %f350, %p33;
	fma.rn.f32 	%f129, %f127, %f128, 0f00000000;
	fma.rn.f32 	%f130, %f127, 0f37CBAC00, 0fBAB607ED;
	selp.f32 	%f131, %f130, 0fB94D4153, %p33;
	selp.f32 	%f132, 0f3D2AAABB, 0f3C0885E4, %p33;
	fma.rn.f32 	%f133, %f131, %f127, %f132;
	selp.f32 	%f134, 0fBEFFFFFF, 0fBE2AAAA8, %p33;
	fma.rn.f32 	%f135, %f133, %f127, %f134;
	fma.rn.f32 	%f136, %f135, %f129, %f128;
	and.b32  	%r306, %r596, 2;
	setp.eq.s32 	%p34, %r306, 0;
	mov.f32 	%f137, 0f00000000;
	sub.f32 	%f138, %f137, %f136;
	selp.f32 	%f139, %f136, %f138, %p34;
	fma.rn.f32 	%f140, %f15, %f139, %f11;
	cvt.f64.f32 	%fd11, %f140;
	add.f64 	%fd1, %fd11, 0dBFF0000000000000;
	cvta.to.global.u64 	%rd116, %rd265;
	mul.wide.s32 	%rd117, %r5, 4;
	add.s64 	%rd118, %rd116, %rd117;
	ld.global.f32 	%f19, [%rd118];
	mul.f32 	%f141, %f19, 0f3F22F983;
	cvt.rni.s32.f32 	%r612, %f141;
	cvt.rn.f32.s32 	%f142, %r612;
	fma.rn.f32 	%f143, %f142, 0fBFC90FDA, %f19;
	fma.rn.f32 	%f144, %f142, 0fB3A22168, %f143;
	fma.rn.f32 	%f354, %f142, 0fA7C234C5, %f144;
	abs.f32 	%f21, %f19;
	setp.ltu.f32 	%p35, %f21, 0f47CE4780;
	mov.u32 	%r600, %r612;
	mov.f32 	%f351, %f354;
	@%p35 bra 	$L__BB0_43;
	setp.neu.f32 	%p36, %f21, 0f7F800000;
	@%p36 bra 	$L__BB0_38;
	mov.f32 	%f147, 0f00000000;
	mul.rn.f32 	%f351, %f19, %f147;
	mov.b32 	%r600, 0;
	bra.uni 	$L__BB0_43;
$L__BB0_38:
	mov.b32 	%r59, %f19;
	mov.b64 	%rd275, 0;
	mov.b32 	%r597, 0;
$L__BB0_39:
	.pragma "nounroll";
	mul.wide.u32 	%rd120, %r597, 4;
	mov.u64 	%rd121, __cudart_i2opi_f;
	add.s64 	%rd122, %rd121, %rd120;
	ld.global.nc.u32 	%r308, [%rd122];
	shl.b32 	%r309, %r59, 8;
	or.b32  	%r310, %r309, -2147483648;
	mad.wide.u32 	%rd123, %r308, %r310, %rd275;
	shr.u64 	%rd275, %rd123, 32;
	add.s64 	%rd124, %rd4, %rd120;
	st.local.u32 	[%rd124], %rd123;
	add.s32 	%r597, %r597, 1;
	setp.ne.s32 	%p37, %r597, 6;
	@%p37 bra 	$L__BB0_39;
	shr.u32 	%r311, %r59, 23;
	st.local.u32 	[%rd4+24], %rd275;
	and.b32  	%r62, %r311, 31;
	and.b32  	%r312, %r311, 224;
	add.s32 	%r313, %r312, -128;
	shr.u32 	%r314, %r313, 5;
	mul.wide.u32 	%rd125, %r314, 4;
	sub.s64 	%rd27, %rd4, %rd125;
	ld.local.u32 	%r598, [%rd27+24];
	ld.local.u32 	%r599, [%rd27+20];
	setp.eq.s32 	%p38, %r62, 0;
	@%p38 bra 	$L__BB0_42;
	shf.l.wrap.b32 	%r598, %r599, %r598, %r62;
	ld.local.u32 	%r315, [%rd27+16];
	shf.l.wrap.b32 	%r599, %r315, %r599, %r62;
$L__BB0_42:
	shr.u32 	%r316, %r598, 30;
	shf.l.wrap.b32 	%r317, %r599, %r598, 2;
	shl.b32 	%r318, %r599, 2;
	shr.u32 	%r319, %r317, 31;
	add.s32 	%r320, %r319, %r316;
	neg.s32 	%r321, %r320;
	setp.lt.s32 	%p39, %r59, 0;
	selp.b32 	%r600, %r321, %r320, %p39;
	xor.b32  	%r322, %r317, %r59;
	shr.s32 	%r323, %r317, 31;
	xor.b32  	%r324, %r323, %r317;
	xor.b32  	%r325, %r323, %r318;
	cvt.u64.u32 	%rd126, %r324;
	shl.b64 	%rd127, %rd126, 32;
	cvt.u64.u32 	%rd128, %r325;
	or.b64  	%rd129, %rd127, %rd128;
	cvt.rn.f64.s64 	%fd12, %rd129;
	mul.f64 	%fd13, %fd12, 0d3BF921FB54442D19;
	cvt.rn.f32.f64 	%f145, %fd13;
	neg.f32 	%f146, %f145;
	setp.lt.s32 	%p40, %r322, 0;
	selp.f32 	%f351, %f146, %f145, %p40;
$L__BB0_43:
	add.s32 	%r327, %r600, 1;
	mul.rn.f32 	%f148, %f351, %f351;
	and.b32  	%r328, %r600, 1;
	setp.eq.b32 	%p42, %r328, 1;
	selp.f32 	%f149, %f351, 0f3F800000, %p42;
	fma.rn.f32 	%f150, %f148, %f149, 0f00000000;
	fma.rn.f32 	%f151, %f148, 0f37CBAC00, 0fBAB607ED;
	selp.f32 	%f152, 0fB94D4153, %f151, %p42;
	selp.f32 	%f153, 0f3C0885E4, 0f3D2AAABB, %p42;
	fma.rn.f32 	%f154, %f152, %f148, %f153;
	selp.f32 	%f155, 0fBE2AAAA8, 0fBEFFFFFF, %p42;
	fma.rn.f32 	%f156, %f154, %f148, %f155;
	fma.rn.f32 	%f157, %f156, %f150, %f149;
	and.b32  	%r329, %r327, 2;
	setp.eq.s32 	%p43, %r329, 0;
	mov.f32 	%f158, 0f00000000;
	sub.f32 	%f159, %f158, %f157;
	selp.f32 	%f25, %f157, %f159, %p43;
	mov.u32 	%r604, %r612;
	mov.f32 	%f352, %f354;
	@%p35 bra 	$L__BB0_51;
	setp.neu.f32 	%p44, %f21, 0f7F800000;
	@%p44 bra 	$L__BB0_46;
	mov.f32 	%f162, 0f00000000;
	mul.rn.f32 	%f352, %f19, %f162;
	mov.b32 	%r604, 0;
	bra.uni 	$L__BB0_51;
$L__BB0_46:
	mov.b64 	%rd276, 0;
	mov.b32 	%r601, 0;
$L__BB0_47:
	.pragma "nounroll";
	mul.wide.u32 	%rd131, %r601, 4;
	mov.u64 	%rd132, __cudart_i2opi_f;
	add.s64 	%rd133, %rd132, %rd131;
	ld.global.nc.u32 	%r331, [%rd133];
	mov.b32 	%r72, %f19;
	shl.b32 	%r332, %r72, 8;
	or.b32  	%r333, %r332, -2147483648;
	mad.wide.u32 	%rd134, %r331, %r333, %rd276;
	shr.u64 	%rd276, %rd134, 32;
	add.s64 	%rd135, %rd3, %rd131;
	st.local.u32 	[%rd135], %rd134;
	add.s32 	%r601, %r601, 1;
	setp.ne.s32 	%p45, %r601, 6;
	@%p45 bra 	$L__BB0_47;
	shr.u32 	%r334, %r72, 23;
	st.local.u32 	[%rd3+24], %rd276;
	and.b32  	%r74, %r334, 31;
	and.b32  	%r335, %r334, 224;
	add.s32 	%r336, %r335, -128;
	shr.u32 	%r337, %r336, 5;
	mul.wide.u32 	%rd136, %r337, 4;
	sub.s64 	%rd30, %rd3, %rd136;
	ld.local.u32 	%r602, [%rd30+24];
	ld.local.u32 	%r603, [%rd30+20];
	setp.eq.s32 	%p46, %r74, 0;
	@%p46 bra 	$L__BB0_50;
	shf.l.wrap.b32 	%r602, %r603, %r602, %r74;
	ld.local.u32 	%r338, [%rd30+16];
	shf.l.wrap.b32 	%r603, %r338, %r603, %r74;
$L__BB0_50:
	shr.u32 	%r339, %r602, 30;
	shf.l.wrap.b32 	%r340, %r603, %r602, 2;
	shl.b32 	%r341, %r603, 2;
	shr.u32 	%r342, %r340, 31;
	add.s32 	%r343, %r342, %r339;
	neg.s32 	%r344, %r343;
	mov.b32 	%r345, %f19;
	setp.lt.s32 	%p47, %r345, 0;
	selp.b32 	%r604, %r344, %r343, %p47;
	xor.b32  	%r346, %r340, %r345;
	shr.s32 	%r347, %r340, 31;
	xor.b32  	%r348, %r347, %r340;
	xor.b32  	%r349, %r347, %r341;
	cvt.u64.u32 	%rd137, %r348;
	shl.b64 	%rd138, %rd137, 32;
	cvt.u64.u32 	%rd139, %r349;
	or.b64  	%rd140, %rd138, %rd139;
	cvt.rn.f64.s64 	%fd14, %rd140;
	mul.f64 	%fd15, %fd14, 0d3BF921FB54442D19;
	cvt.rn.f32.f64 	%f160, %fd15;
	neg.f32 	%f161, %f160;
	setp.lt.s32 	%p48, %r346, 0;
	selp.f32 	%f352, %f161, %f160, %p48;
$L__BB0_51:
	add.s32 	%r351, %r604, 1;
	mul.rn.f32 	%f163, %f352, %f352;
	and.b32  	%r352, %r604, 1;
	setp.eq.b32 	%p50, %r352, 1;
	selp.f32 	%f164, %f352, 0f3F800000, %p50;
	fma.rn.f32 	%f165, %f163, %f164, 0f00000000;
	fma.rn.f32 	%f166, %f163, 0f37CBAC00, 0fBAB607ED;
	selp.f32 	%f167, 0fB94D4153, %f166, %p50;
	selp.f32 	%f168, 0f3C0885E4, 0f3D2AAABB, %p50;
	fma.rn.f32 	%f169, %f167, %f163, %f168;
	selp.f32 	%f170, 0fBE2AAAA8, 0fBEFFFFFF, %p50;
	fma.rn.f32 	%f171, %f169, %f163, %f170;
	fma.rn.f32 	%f172, %f171, %f165, %f164;
	and.b32  	%r353, %r351, 2;
	setp.eq.s32 	%p51, %r353, 0;
	mov.f32 	%f173, 0f00000000;
	sub.f32 	%f174, %f173, %f172;
	selp.f32 	%f175, %f172, %f174, %p51;
	mul.f32 	%f176, %f25, %f175;
	fma.rn.f32 	%f29, %f19, %f19, %f176;
	mov.u32 	%r608, %r612;
	mov.f32 	%f353, %f354;
	@%p35 bra 	$L__BB0_59;
	setp.neu.f32 	%p52, %f21, 0f7F800000;
	@%p52 bra 	$L__BB0_54;
	mov.f32 	%f179, 0f00000000;
	mul.rn.f32 	%f353, %f19, %f179;
	mov.b32 	%r608, 0;
	bra.uni 	$L__BB0_59;
$L__BB0_54:
	mov.b64 	%rd277, 0;
	mov.b32 	%r605, 0;
$L__BB0_55:
	.pragma "nounroll";
	mul.wide.u32 	%rd142, %r605, 4;
	mov.u64 	%rd143, __cudart_i2opi_f;
	add.s64 	%rd144, %rd143, %rd142;
	ld.global.nc.u32 	%r355, [%rd144];
	mov.b32 	%r84, %f19;
	shl.b32 	%r356, %r84, 8;
	or.b32  	%r357, %r356, -2147483648;
	mad.wide.u32 	%rd145, %r355, %r357, %rd277;
	shr.u64 	%rd277, %rd145, 32;
	add.s64 	%rd146, %rd2, %rd142;
	st.local.u32 	[%rd146], %rd145;
	add.s32 	%r605, %r605, 1;
	setp.ne.s32 	%p53, %r605, 6;
	@%p53 bra 	$L__BB0_55;
	shr.u32 	%r358, %r84, 23;
	st.local.u32 	[%rd2+24], %rd277;
	and.b32  	%r86, %r358, 31;
	and.b32  	%r359, %r358, 224;
	add.s32 	%r360, %r359, -128;
	shr.u32 	%r361, %r360, 5;
	mul.wide.u32 	%rd147, %r361, 4;
	sub.s64 	%rd33, %rd2, %rd147;
	ld.local.u32 	%r606, [%rd33+24];
	ld.local.u32 	%r607, [%rd33+20];
	setp.eq.s32 	%p54, %r86, 0;
	@%p54 bra 	$L__BB0_58;
	shf.l.wrap.b32 	%r606, %r607, %r606, %r86;
	ld.local.u32 	%r362, [%rd33+16];
	shf.l.wrap.b32 	%r607, %r362, %r607, %r86;
$L__BB0_58:
	shr.u32 	%r363, %r606, 30;
	shf.l.wrap.b32 	%r364, %r607, %r606, 2;
	shl.b32 	%r365, %r607, 2;
	shr.u32 	%r366, %r364, 31;
	add.s32 	%r367, %r366, %r363;
	neg.s32 	%r368, %r367;
	mov.b32 	%r369, %f19;
	setp.lt.s32 	%p55, %r369, 0;
	selp.b32 	%r608, %r368, %r367, %p55;
	xor.b32  	%r370, %r364, %r369;
	shr.s32 	%r371, %r364, 31;
	xor.b32  	%r372, %r371, %r364;
	xor.b32  	%r373, %r371, %r365;
	cvt.u64.u32 	%rd148, %r372;
	shl.b64 	%rd149, %rd148, 32;
	cvt.u64.u32 	%rd150, %r373;
	or.b64  	%rd151, %rd149, %rd150;
	cvt.rn.f64.s64 	%fd16, %rd151;
	mul.f64 	%fd17, %fd16, 0d3BF921FB54442D19;
	cvt.rn.f32.f64 	%f177, %fd17;
	neg.f32 	%f178, %f177;
	setp.lt.s32 	%p56, %r370, 0;
	selp.f32 	%f353, %f178, %f177, %p56;
$L__BB0_59:
	mul.rn.f32 	%f180, %f353, %f353;
	and.b32  	%r375, %r608, 1;
	setp.eq.b32 	%p58, %r375, 1;
	selp.f32 	%f181, 0f3F800000, %f353, %p58;
	fma.rn.f32 	%f182, %f180, %f181, 0f00000000;
	fma.rn.f32 	%f183, %f180, 0f37CBAC00, 0fBAB607ED;
	selp.f32 	%f184, %f183, 0fB94D4153, %p58;
	selp.f32 	%f185, 0f3D2AAABB, 0f3C0885E4, %p58;
	fma.rn.f32 	%f186, %f184, %f180, %f185;
	selp.f32 	%f187, 0fBEFFFFFF, 0fBE2AAAA8, %p58;
	fma.rn.f32 	%f188, %f186, %f180, %f187;
	fma.rn.f32 	%f189, %f188, %f182, %f181;
	and.b32  	%r376, %r608, 2;
	setp.eq.s32 	%p59, %r376, 0;
	mov.f32 	%f190, 0f00000000;
	sub.f32 	%f191, %f190, %f189;
	selp.f32 	%f33, %f189, %f191, %p59;
	@%p35 bra 	$L__BB0_67;
	setp.neu.f32 	%p60, %f21, 0f7F800000;
	@%p60 bra 	$L__BB0_62;
	mov.f32 	%f194, 0f00000000;
	mul.rn.f32 	%f354, %f19, %f194;
	mov.b32 	%r612, 0;
	bra.uni 	$L__BB0_67;
$L__BB0_62:
	mov.b32 	%r95, %f19;
	shl.b32 	%r378, %r95, 8;
	or.b32  	%r96, %r378, -2147483648;
	mov.b64 	%rd278, 0;
	mov.b32 	%r609, 0;
$L__BB0_63:
	.pragma "nounroll";
	mul.wide.u32 	%rd153, %r609, 4;
	mov.u64 	%rd154, __cudart_i2opi_f;
	add.s64 	%rd155, %rd154, %rd153;
	ld.global.nc.u32 	%r379, [%rd155];
	mad.wide.u32 	%rd156, %r379, %r96, %rd278;
	shr.u64 	%rd278, %rd156, 32;
	add.s64 	%rd157, %rd1, %rd153;
	st.local.u32 	[%rd157], %rd156;
	add.s32 	%r609, %r609, 1;
	setp.ne.s32 	%p61, %r609, 6;
	@%p61 bra 	$L__BB0_63;
	shr.u32 	%r380, %r95, 23;
	st.local.u32 	[%rd1+24], %rd278;
	and.b32  	%r99, %r380, 31;
	and.b32  	%r381, %r380, 224;
	add.s32 	%r382, %r381, -128;
	shr.u32 	%r383, %r382, 5;
	mul.wide.u32 	%rd158, %r383, 4;
	sub.s64 	%rd36, %rd1, %rd158;
	ld.local.u32 	%r610, [%rd36+24];
	ld.local.u32 	%r611, [%rd36+20];
	setp.eq.s32 	%p62, %r99, 0;
	@%p62 bra 	$L__BB0_66;
	shf.l.wrap.b32 	%r610, %r611, %r610, %r99;
	ld.local.u32 	%r384, [%rd36+16];
	shf.l.wrap.b32 	%r611, %r384, %r611, %r99;
$L__BB0_66:
	shr.u32 	%r385, %r610, 30;
	shf.l.wrap.b32 	%r386, %r611, %r610, 2;
	shl.b32 	%r387, %r611, 2;
	shr.u32 	%r388, %r386, 31;
	add.s32 	%r389, %r388, %r385;
	neg.s32 	%r390, %r389;
	setp.lt.s32 	%p63, %r95, 0;
	selp.b32 	%r612, %r390, %r389, %p63;
	xor.b32  	%r391, %r386, %r95;
	shr.s32 	%r392, %r386, 31;
	xor.b32  	%r393, %r392, %r386;
	xor.b32  	%r394, %r392, %r387;
	cvt.u64.u32 	%rd159, %r393;
	shl.b64 	%rd160, %rd159, 32;
	cvt.u64.u32 	%rd161, %r394;
	or.b64  	%rd162, %rd160, %rd161;
	cvt.rn.f64.s64 	%fd18, %rd162;
	mul.f64 	%fd19, %fd18, 0d3BF921FB54442D19;
	cvt.rn.f32.f64 	%f192, %fd19;
	neg.f32 	%f193, %f192;
	setp.lt.s32 	%p64, %r391, 0;
	selp.f32 	%f354, %f193, %f192, %p64;
$L__BB0_67:
	ld.param.u64 	%rd267, [_Z13addVectorsGPUPfS_S_i_param_2];
	mul.rn.f32 	%f195, %f354, %f354;
	and.b32  	%r396, %r612, 1;
	setp.eq.b32 	%p65, %r396, 1;
	selp.f32 	%f196, 0f3F800000, %f354, %p65;
	fma.rn.f32 	%f197, %f195, %f196, 0f00000000;
	fma.rn.f32 	%f198, %f195, 0f37CBAC00, 0fBAB607ED;
	selp.f32 	%f199, %f198, 0fB94D4153, %p65;
	selp.f32 	%f200, 0f3D2AAABB, 0f3C0885E4, %p65;
	fma.rn.f32 	%f201, %f199, %f195, %f200;
	selp.f32 	%f202, 0fBEFFFFFF, 0fBE2AAAA8, %p65;
	fma.rn.f32 	%f203, %f201, %f195, %f202;
	fma.rn.f32 	%f204, %f203, %f197, %f196;
	and.b32  	%r397, %r612, 2;
	setp.eq.s32 	%p66, %r397, 0;
	mov.f32 	%f205, 0f00000000;
	sub.f32 	%f206, %f205, %f204;
	selp.f32 	%f207, %f204, %f206, %p66;
	fma.rn.f32 	%f208, %f33, %f207, %f29;
	cvt.f64.f32 	%fd20, %f208;
	add.f64 	%fd21, %fd20, 0dBFF0000000000000;
	sqrt.rn.f64 	%fd22, %fd21;
	sqrt.rn.f64 	%fd23, %fd1;
	add.f64 	%fd24, %fd23, %fd22;
	cvt.rn.f32.f64 	%f209, %fd24;
	cvta.to.global.u64 	%rd163, %rd267;
	mul.wide.s32 	%rd164, %r5, 4;
	add.s64 	%rd165, %rd163, %rd164;
	st.global.f32 	[%rd165], %f209;
$L__BB0_68:
	ld.param.u32 	%r577, [_Z13addVectorsGPUPfS_S_i_param_3];
	add.s32 	%r108, %r5, %r2;
	setp.ge.s32 	%p67, %r108, %r577;
	@%p67 bra 	$L__BB0_134;
	ld.param.u64 	%rd264, [_Z13addVectorsGPUPfS_S_i_param_0];
	cvta.to.global.u64 	%rd166, %rd264;
	mul.wide.s32 	%rd167, %r108, 4;
	add.s64 	%rd168, %rd166, %rd167;
	ld.global.f32 	%f37, [%rd168];
	mul.f32 	%f210, %f37, 0f3F22F983;
	cvt.rni.s32.f32 	%r628, %f210;
	cvt.rn.f32.s32 	%f211, %r628;
	fma.rn.f32 	%f212, %f211, 0fBFC90FDA, %f37;
	fma.rn.f32 	%f213, %f211, 0fB3A22168, %f212;
	fma.rn.f32 	%f358, %f211, 0fA7C234C5, %f213;
	abs.f32 	%f39, %f37;
	setp.ltu.f32 	%p68, %f39, 0f47CE4780;
	mov.u32 	%r616, %r628;
	mov.f32 	%f355, %f358;
	@%p68 bra 	$L__BB0_77;
	setp.eq.f32 	%p69, %f39, 0f7F800000;
	@%p69 bra 	$L__BB0_76;
	mov.b32 	%r110, %f37;
	shl.b32 	%r399, %r110, 8;
	or.b32  	%r111, %r399, -2147483648;
	mov.b64 	%rd279, 0;
	mov.b32 	%r613, 0;
$L__BB0_72:
	.pragma "nounroll";
	mul.wide.u32 	%rd170, %r613, 4;
	mov.u64 	%rd171, __cudart_i2opi_f;
	add.s64 	%rd172, %rd171, %rd170;
	ld.global.nc.u32 	%r400, [%rd172];
	mad.wide.u32 	%rd173, %r400, %r111, %rd279;
	shr.u64 	%rd279, %rd173, 32;
	add.s64 	%rd174, %rd8, %rd170;
	st.local.u32 	[%rd174], %rd173;
	add.s32 	%r613, %r613, 1;
	setp.ne.s32 	%p70, %r613, 6;
	@%p70 bra 	$L__BB0_72;
	shr.u32 	%r401, %r110, 23;
	st.local.u32 	[%rd8+24], %rd279;
	and.b32  	%r114, %r401, 31;
	and.b32  	%r402, %r401, 224;
	add.s32 	%r403, %r402, -128;
	shr.u32 	%r404, %r403, 5;
	mul.wide.u32 	%rd175, %r404, 4;
	sub.s64 	%rd39, %rd8, %rd175;
	ld.local.u32 	%r614, [%rd39+24];
	ld.local.u32 	%r615, [%rd39+20];
	setp.eq.s32 	%p71, %r114, 0;
	@%p71 bra 	$L__BB0_75;
	shf.l.wrap.b32 	%r614, %r615, %r614, %r114;
	ld.local.u32 	%r405, [%rd39+16];
	shf.l.wrap.b32 	%r615, %r405, %r615, %r114;
$L__BB0_75:
	shr.u32 	%r406, %r614, 30;
	shf.l.wrap.b32 	%r407, %r615, %r614, 2;
	shl.b32 	%r408, %r615, 2;
	shr.u32 	%r409, %r407, 31;
	add.s32 	%r410, %r409, %r406;
	neg.s32 	%r411, %r410;
	setp.lt.s32 	%p72, %r110, 0;
	selp.b32 	%r616, %r411, %r410, %p72;
	xor.b32  	%r412, %r407, %r110;
	shr.s32 	%r413, %r407, 31;
	xor.b32  	%r414, %r413, %r407;
	xor.b32  	%r415, %r413, %r408;
	cvt.u64.u32 	%rd176, %r414;
	shl.b64 	%rd177, %rd176, 32;
	cvt.u64.u32 	%rd178, %r415;
	or.b64  	%rd179, %rd177, %rd178;
	cvt.rn.f64.s64 	%fd25, %rd179;
	mul.f64 	%fd26, %fd25, 0d3BF921FB54442D19;
	cvt.rn.f32.f64 	%f214, %fd26;
	neg.f32 	%f215, %f214;
	setp.lt.s32 	%p73, %r412, 0;
	selp.f32 	%f355, %f215, %f214, %p73;
	bra.uni 	$L__BB0_77;
$L__BB0_76:
	mov.f32 	%f216, 0f00000000;
	mul.rn.f32 	%f355, %f37, %f216;
	mov.b32 	%r616, 0;
$L__BB0_77:
	setp.ltu.f32 	%p74, %f39, 0f47CE4780;
	add.s32 	%r417, %r616, 1;
	mul.rn.f32 	%f217, %f355, %f355;
	and.b32  	%r418, %r616, 1;
	setp.eq.b32 	%p75, %r418, 1;
	selp.f32 	%f218, %f355, 0f3F800000, %p75;
	fma.rn.f32 	%f219, %f217, %f218, 0f00000000;
	fma.rn.f32 	%f220, %f217, 0f37CBAC00, 0fBAB607ED;
	selp.f32 	%f221, 0fB94D4153, %f220, %p75;
	selp.f32 	%f222, 0f3C0885E4, 0f3D2AAABB, %p75;
	fma.rn.f32 	%f223, %f221, %f217, %f222;
	selp.f32 	%f224, 0fBE2AAAA8, 0fBEFFFFFF, %p75;
	fma.rn.f32 	%f225, %f223, %f217, %f224;
	fma.rn.f32 	%f226, %f225, %f219, %f218;
	and.b32  	%r419, %r417, 2;
	setp.eq.s32 	%p76, %r419, 0;
	mov.f32 	%f227, 0f00000000;
	sub.f32 	%f228, %f227, %f226;
	selp.f32 	%f43, %f226, %f228, %p76;
	mov.u32 	%r620, %r628;
	mov.f32 	%f356, %f358;
	@%p74 bra 	$L__BB0_85;
	setp.eq.f32 	%p77, %f39, 0f7F800000;
	@%p77 bra 	$L__BB0_84;
	mov.b32 	%r123, %f37;
	shl.b32 	%r421, %r123, 8;
	or.b32  	%r124, %r421, -2147483648;
	mov.b64 	%rd280, 0;
	mov.b32 	%r617, 0;
$L__BB0_80:
	.pragma "nounroll";
	mul.wide.u32 	%rd181, %r617, 4;
	mov.u64 	%rd182, __cudart_i2opi_f;
	add.s64 	%rd183, %rd182, %rd181;
	ld.global.nc.u32 	%r422, [%rd183];
	mad.wide.u32 	%rd184, %r422, %r124, %rd280;
	shr.u64 	%rd280, %rd184, 32;
	add.s64 	%rd185, %rd7, %rd181;
	st.local.u32 	[%rd185], %rd184;
	add.s32 	%r617, %r617, 1;
	setp.ne.s32 	%p78, %r617, 6;
	@%p78 bra 	$L__BB0_80;
	shr.u32 	%r423, %r123, 23;
	st.local.u32 	[%rd7+24], %rd280;
	and.b32  	%r127, %r423, 31;
	and.b32  	%r424, %r423, 224;
	add.s32 	%r425, %r424, -128;
	shr.u32 	%r426, %r425, 5;
	mul.wide.u32 	%rd186, %r426, 4;
	sub.s64 	%rd42, %rd7, %rd186;
	ld.local.u32 	%r618, [%rd42+24];
	ld.local.u32 	%r619, [%rd42+20];
	setp.eq.s32 	%p79, %r127, 0;
	@%p79 bra 	$L__BB0_83;
	shf.l.wrap.b32 	%r618, %r619, %r618, %r127;
	ld.local.u32 	%r427, [%rd42+16];
	shf.l.wrap.b32 	%r619, %r427, %r619, %r127;
$L__BB0_83:
	shr.u32 	%r428, %r618, 30;
	shf.l.wrap.b32 	%r429, %r619, %r618, 2;
	shl.b32 	%r430, %r619, 2;
	shr.u32 	%r431, %r429, 31;
	add.s32 	%r432, %r431, %r428;
	neg.s32 	%r433, %r432;
	setp.lt.s32 	%p80, %r123, 0;
	selp.b32 	%r620, %r433, %r432, %p80;
	xor.b32  	%r434, %r429, %r123;
	shr.s32 	%r435, %r429, 31;
	xor.b32  	%r436, %r435, %r429;
	xor.b32  	%r437, %r435, %r430;
	cvt.u64.u32 	%rd187, %r436;
	shl.b64 	%rd188, %rd187, 32;
	cvt.u64.u32 	%rd189, %r437;
	or.b64  	%rd190, %rd188, %rd189;
	cvt.rn.f64.s64 	%fd27, %rd190;
	mul.f64 	%fd28, %fd27, 0d3BF921FB54442D19;
	cvt.rn.f32.f64 	%f229, %fd28;
	neg.f32 	%f230, %f229;
	setp.lt.s32 	%p81, %r434, 0;
	selp.f32 	%f356, %f230, %f229, %p81;
	bra.uni 	$L__BB0_85;
$L__BB0_84:
	mov.f32 	%f231, 0f00000000;
	mul.rn.f32 	%f356, %f37, %f231;
	mov.b32 	%r620, 0;
$L__BB0_85:
	setp.ltu.f32 	%p82, %f39, 0f47CE4780;
	add.s32 	%r439, %r620, 1;
	mul.rn.f32 	%f232, %f356, %f356;
	and.b32  	%r440, %r620, 1;
	setp.eq.b32 	%p83, %r440, 1;
	selp.f32 	%f233, %f356, 0f3F800000, %p83;
	fma.rn.f32 	%f234, %f232, %f233, 0f00000000;
	fma.rn.f32 	%f235, %f232, 0f37CBAC00, 0fBAB607ED;
	selp.f32 	%f236, 0fB94D4153, %f235, %p83;
	selp.f32 	%f237, 0f3C0885E4, 0f3D2AAABB, %p83;
	fma.rn.f32 	%f238, %f236, %f232, %f237;
	selp.f32 	%f239, 0fBE2AAAA8, 0fBEFFFFFF, %p83;
	fma.rn.f32 	%f240, %f238, %f232, %f239;
	fma.rn.f32 	%f241, %f240, %f234, %f233;
	and.b32  	%r441, %r439, 2;
	setp.eq.s32 	%p84, %r441, 0;
	mov.f32 	%f242, 0f00000000;
	sub.f32 	%f243, %f242, %f241;
	selp.f32 	%f244, %f241, %f243, %p84;
	mul.f32 	%f245, %f43, %f244;
	fma.rn.f32 	%f47, %f37, %f37, %f245;
	mov.u32 	%r624, %r628;
	mov.f32 	%f357, %f358;
	@%p82 bra 	$L__BB0_93;
	setp.eq.f32 	%p85, %f39, 0f7F800000;
	@%p85 bra 	$L__BB0_92;
	mov.b32 	%r136, %f37;
	shl.b32 	%r443, %r136, 8;
	or.b32  	%r137, %r443, -2147483648;
	mov.b64 	%rd281, 0;
	mov.b32 	%r621, 0;
$L__BB0_88:
	.pragma "nounroll";
	mul.wide.u32 	%rd192, %r621, 4;
	mov.u64 	%rd193, __cudart_i2opi_f;
	add.s64 	%rd194, %rd193, %rd192;
	ld.global.nc.u32 	%r444, [%rd194];
	mad.wide.u32 	%rd195, %r444, %r137, %rd281;
	shr.u64 	%rd281, %rd195, 32;
	add.s64 	%rd196, %rd6, %rd192;
	st.local.u32 	[%rd196], %rd195;
	add.s32 	%r621, %r621, 1;
	setp.ne.s32 	%p86, %r621, 6;
	@%p86 bra 	$L__BB0_88;
	shr.u32 	%r445, %r136, 23;
	st.local.u32 	[%rd6+24], %rd281;
	and.b32  	%r140, %r445, 31;
	and.b32  	%r446, %r445, 224;
	add.s32 	%r447, %r446, -128;
	shr.u32 	%r448, %r447, 5;
	mul.wide.u32 	%rd197, %r448, 4;
	sub.s64 	%rd45, %rd6, %rd197;
	ld.local.u32 	%r622, [%rd45+24];
	ld.local.u32 	%r623, [%rd45+20];
	setp.eq.s32 	%p87, %r140, 0;
	@%p87 bra 	$L__BB0_91;
	shf.l.wrap.b32 	%r622, %r623, %r622, %r140;
	ld.local.u32 	%r449, [%rd45+16];
	shf.l.wrap.b32 	%r623, %r449, %r623, %r140;
$L__BB0_91:
	shr.u32 	%r450, %r622, 30;
	shf.l.wrap.b32 	%r451, %r623, %r622, 2;
	shl.b32 	%r452, %r623, 2;
	shr.u32 	%r453, %r451, 31;
	add.s32 	%r454, %r453, %r450;
	neg.s32 	%r455, %r454;
	setp.lt.s32 	%p88, %r136, 0;
	selp.b32 	%r624, %r455, %r454, %p88;
	xor.b32  	%r456, %r451, %r136;
	shr.s32 	%r457, %r451, 31;
	xor.b32  	%r458, %r457, %r451;
	xor.b32  	%r459, %r457, %r452;
	cvt.u64.u32 	%rd198, %r458;
	shl.b64 	%rd199, %rd198, 32;
	cvt.u64.u32 	%rd200, %r459;
	or.b64  	%rd201, %rd199, %rd200;
	cvt.rn.f64.s64 	%fd29, %rd201;
	mul.f64 	%fd30, %fd29, 0d3BF921FB54442D19;
	cvt.rn.f32.f64 	%f246, %fd30;
	neg.f32 	%f247, %f246;
	setp.lt.s32 	%p89, %r456, 0;
	selp.f32 	%f357, %f247, %f246, %p89;
	bra.uni 	$L__BB0_93;
$L__BB0_92:
	mov.f32 	%f248, 0f00000000;
	mul.rn.f32 	%f357, %f37, %f248;
	mov.b32 	%r624, 0;
$L__BB0_93:
	setp.ltu.f32 	%p90, %f39, 0f47CE4780;
	mul.rn.f32 	%f249, %f357, %f357;
	and.b32  	%r461, %r624, 1;
	setp.eq.b32 	%p91, %r461, 1;
	selp.f32 	%f250, 0f3F800000, %f357, %p91;
	fma.rn.f32 	%f251, %f249, %f250, 0f00000000;
	fma.rn.f32 	%f252, %f249, 0f37CBAC00, 0fBAB607ED;
	selp.f32 	%f253, %f252, 0fB94D4153, %p91;
	selp.f32 	%f254, 0f3D2AAABB, 0f3C0885E4, %p91;
	fma.rn.f32 	%f255, %f253, %f249, %f254;
	selp.f32 	%f256, 0fBEFFFFFF, 0fBE2AAAA8, %p91;
	fma.rn.f32 	%f257, %f255, %f249, %f256;
	fma.rn.f32 	%f258, %f257, %f251, %f250;
	and.b32  	%r462, %r624, 2;
	setp.eq.s32 	%p92, %r462, 0;
	mov.f32 	%f259, 0f00000000;
	sub.f32 	%f260, %f259, %f258;
	selp.f32 	%f51, %f258, %f260, %p92;
	@%p90 bra 	$L__BB0_101;
	setp.eq.f32 	%p93, %f39, 0f7F800000;
	@%p93 bra 	$L__BB0_100;
	mov.b32 	%r149, %f37;
	shl.b32 	%r464, %r149, 8;
	or.b32  	%r150, %r464, -2147483648;
	mov.b64 	%rd282, 0;
	mov.b32 	%r625, 0;
$L__BB0_96:
	.pragma "nounroll";
	mul.wide.u32 	%rd203, %r625, 4;
	mov.u64 	%rd204, __cudart_i2opi_f;
	add.s64 	%rd205, %rd204, %rd203;
	ld.global.nc.u32 	%r465, [%rd205];
	mad.wide.u32 	%rd206, %r465, %r150, %rd282;
	shr.u64 	%rd282, %rd206, 32;
	add.s64 	%rd207, %rd5, %rd203;
	st.local.u32 	[%rd207], %rd206;
	add.s32 	%r625, %r625, 1;
	setp.ne.s32 	%p94, %r625, 6;
	@%p94 bra 	$L__BB0_96;
	shr.u32 	%r466, %r149, 23;
	st.local.u32 	[%rd5+24], %rd282;
	and.b32  	%r153, %r466, 31;
	and.b32  	%r467, %r466, 224;
	add.s32 	%r468, %r467, -128;
	shr.u32 	%r469, %r468, 5;
	mul.wide.u32 	%rd208, %r469, 4;
	sub.s64 	%rd48, %rd5, %rd208;
	ld.local.u32 	%r626, [%rd48+24];
	ld.local.u32 	%r627, [%rd48+20];
	setp.eq.s32 	%p95, %r153, 0;
	@%p95 bra 	$L__BB0_99;
	shf.l.wrap.b32 	%r626, %r627, %r626, %r153;
	ld.local.u32 	%r470, [%rd48+16];
	shf.l.wrap.b32 	%r627, %r470, %r627, %r153;
$L__BB0_99:
	shr.u32 	%r471, %r626, 30;
	shf.l.wrap.b32 	%r472, %r627, %r626, 2;
	shl.b32 	%r473, %r627, 2;
	shr.u32 	%r474, %r472, 31;
	add.s32 	%r475, %r474, %r471;
	neg.s32 	%r476, %r475;
	setp.lt.s32 	%p96, %r149, 0;
	selp.b32 	%r628, %r476, %r475, %p96;
	xor.b32  	%r477, %r472, %r149;
	shr.s32 	%r478, %r472, 31;
	xor.b32  	%r479, %r478, %r472;
	xor.b32  	%r480, %r478, %r473;
	cvt.u64.u32 	%rd209, %r479;
	shl.b64 	%rd210, %rd209, 32;
	cvt.u64.u32 	%rd211, %r480;
	or.b64  	%rd212, %rd210, %rd211;
	cvt.rn.f64.s64 	%fd31, %rd212;
	mul.f64 	%fd32, %fd31, 0d3BF921FB54442D19;
	cvt.rn.f32.f64 	%f261, %fd32;
	neg.f32 	%f262, %f261;
	setp.lt.s32 	%p97, %r477, 0;
	selp.f32 	%f358, %f262, %f261, %p97;
	bra.uni 	$L__BB0_101;
$L__BB0_100:
	mov.f32 	%f263, 0f00000000;
	mul.rn.f32 	%f358, %f37, %f263;
	mov.b32 	%r628, 0;
$L__BB0_101:
	ld.param.u64 	%rd266, [_Z13addVectorsGPUPfS_S_i_param_1];
	mul.rn.f32 	%f264, %f358, %f358;
	and.b32  	%r482, %r628, 1;
	setp.eq.b32 	%p98, %r482, 1;
	selp.f32 	%f265, 0f3F800000, %f358, %p98;
	fma.rn.f32 	%f266, %f264, %f265, 0f00000000;
	fma.rn.f32 	%f267, %f264, 0f37CBAC00, 0fBAB607ED;
	selp.f32 	%f268, %f267, 0fB94D4153, %p98;
	selp.f32 	%f269, 0f3D2AAABB, 0f3C0885E4, %p98;
	fma.rn.f32 	%f270, %f268, %f264, %f269;
	selp.f32 	%f271, 0fBEFFFFFF, 0fBE2AAAA8, %p98;
	fma.rn.f32 	%f272, %f270, %f264, %f271;
	fma.rn.f32 	%f273, %f272, %f266, %f265;
	and.b32  	%r483, %r628, 2;
	setp.eq.s32 	%p99, %r483, 0;
	mov.f32 	%f274, 0f00000000;
	sub.f32 	%f275, %f274, %f273;
	selp.f32 	%f276, %f273, %f275, %p99;
	fma.rn.f32 	%f277, %f51, %f276, %f47;
	cvt.f64.f32 	%fd33, %f277;
	add.f64 	%fd2, %fd33, 0dBFF0000000000000;
	cvta.to.global.u64 	%rd213, %rd266;
	mul.wide.s32 	%rd214, %r108, 4;
	add.s64 	%rd215, %rd213, %rd214;
	ld.global.f32 	%f55, [%rd215];
	mul.f32 	%f278, %f55, 0f3F22F983;
	cvt.rni.s32.f32 	%r644, %f278;
	cvt.rn.f32.s32 	%f279, %r644;
	fma.rn.f32 	%f280, %f279, 0fBFC90FDA, %f55;
	fma.rn.f32 	%f281, %f279, 0fB3A22168, %f280;
	fma.rn.f32 	%f362, %f279, 0fA7C234C5, %f281;
	abs.f32 	%f57, %f55;
	setp.ltu.f32 	%p100, %f57, 0f47CE4780;
	mov.u32 	%r632, %r644;
	mov.f32 	%f359, %f362;
	@%p100 bra 	$L__BB0_109;
	setp.eq.f32 	%p101, %f57, 0f7F800000;
	@%p101 bra 	$L__BB0_108;
	mov.b32 	%r163, %f55;
	mov.b64 	%rd283, 0;
	mov.b32 	%r629, 0;
$L__BB0_104:
	.pragma "nounroll";
	mul.wide.u32 	%rd217, %r629, 4;
	mov.u64 	%rd218, __cudart_i2opi_f;
	add.s64 	%rd219, %rd218, %rd217;
	ld.global.nc.u32 	%r485, [%rd219];
	shl.b32 	%r486, %r163, 8;
	or.b32  	%r487, %r486, -2147483648;
	mad.wide.u32 	%rd220, %r485, %r487, %rd283;
	shr.u64 	%rd283, %rd220, 32;
	add.s64 	%rd221, %rd4, %rd217;
	st.local.u32 	[%rd221], %rd220;
	add.s32 	%r629, %r629, 1;
	setp.ne.s32 	%p102, %r629, 6;
	@%p102 bra 	$L__BB0_104;
	shr.u32 	%r488, %r163, 23;
	st.local.u32 	[%rd4+24], %rd283;
	and.b32  	%r166, %r488, 31;
	and.b32  	%r489, %r488, 224;
	add.s32 	%r490, %r489, -128;
	shr.u32 	%r491, %r490, 5;
	mul.wide.u32 	%rd222, %r491, 4;
	sub.s64 	%rd51, %rd4, %rd222;
	ld.local.u32 	%r630, [%rd51+24];
	ld.local.u32 	%r631, [%rd51+20];
	setp.eq.s32 	%p103, %r166, 0;
	@%p103 bra 	$L__BB0_107;
	shf.l.wrap.b32 	%r630, %r631, %r630, %r166;
	ld.local.u32 	%r492, [%rd51+16];
	shf.l.wrap.b32 	%r631, %r492, %r631, %r166;
$L__BB0_107:
	shr.u32 	%r493, %r630, 30;
	shf.l.wrap.b32 	%r494, %r631, %r630, 2;
	shl.b32 	%r495, %r631, 2;
	shr.u32 	%r496, %r494, 31;
	add.s32 	%r497, %r496, %r493;
	neg.s32 	%r498, %r497;
	setp.lt.s32 	%p104, %r163, 0;
	selp.b32 	%r632, %r498, %r497, %p104;
	xor.b32  	%r499, %r494, %r163;
	shr.s32 	%r500, %r494, 31;
	xor.b32  	%r501, %r500, %r494;
	xor.b32  	%r502, %r500, %r495;
	cvt.u64.u32 	%rd223, %r501;
	shl.b64 	%rd224, %rd223, 32;
	cvt.u64.u32 	%rd225, %r502;
	or.b64  	%rd226, %rd224, %rd225;
	cvt.rn.f64.s64 	%fd34, %rd226;
	mul.f64 	%fd35, %fd34, 0d3BF921FB54442D19;
	cvt.rn.f32.f64 	%f282, %fd35;
	neg.f32 	%f283, %f282;
	setp.lt.s32 	%p105, %r499, 0;
	selp.f32 	%f359, %f283, %f282, %p105;
	bra.uni 	$L__BB0_109;
$L__BB0_108:
	mov.f32 	%f284, 0f00000000;
	mul.rn.f32 	%f359, %f55, %f284;
	mov.b32 	%r632, 0;
$L__BB0_109:
	add.s32 	%r504, %r632, 1;
	mul.rn.f32 	%f285, %f359, %f359;
	and.b32  	%r505, %r632, 1;
	setp.eq.b32 	%p107, %r505, 1;
	selp.f32 	%f286, %f359, 0f3F800000, %p107;
	fma.rn.f32 	%f287, %f285, %f286, 0f00000000;
	fma.rn.f32 	%f288, %f285, 0f37CBAC00, 0fBAB607ED;
	selp.f32 	%f289, 0fB94D4153, %f288, %p107;
	selp.f32 	%f290, 0f3C0885E4, 0f3D2AAABB, %p107;
	fma.rn.f32 	%f291, %f289, %f285, %f290;
	selp.f32 	%f292, 0fBE2AAAA8, 0fBEFFFFFF, %p107;
	fma.rn.f32 	%f293, %f291, %f285, %f292;
	fma.rn.f32 	%f294, %f293, %f287, %f286;
	and.b32  	%r506, %r504, 2;
	setp.eq.s32 	%p108, %r506, 0;
	mov.f32 	%f295, 0f00000000;
	sub.f32 	%f296, %f295, %f294;
	selp.f32 	%f61, %f294, %f296, %p108;
	mov.u32 	%r636, %r644;
	mov.f32 	%f360, %f362;
	@%p100 bra 	$L__BB0_117;
	setp.eq.f32 	%p109, %f57, 0f7F800000;
	@%p109 bra 	$L__BB0_116;
	mov.b64 	%rd284, 0;
	mov.b32 	%r633, 0;
$L__BB0_112:
	.pragma "nounroll";
	mul.wide.u32 	%rd228, %r633, 4;
	mov.u64 	%rd229, __cudart_i2opi_f;
	add.s64 	%rd230, %rd229, %rd228;
	ld.global.nc.u32 	%r508, [%rd230];
	mov.b32 	%r176, %f55;
	shl.b32 	%r509, %r176, 8;
	or.b32  	%r510, %r509, -2147483648;
	mad.wide.u32 	%rd231, %r508, %r510, %rd284;
	shr.u64 	%rd284, %rd231, 32;
	add.s64 	%rd232, %rd3, %rd228;
	st.local.u32 	[%rd232], %rd231;
	add.s32 	%r633, %r633, 1;
	setp.ne.s32 	%p110, %r633, 6;
	@%p110 bra 	$L__BB0_112;
	shr.u32 	%r511, %r176, 23;
	st.local.u32 	[%rd3+24], %rd284;
	and.b32  	%r178, %r511, 31;
	and.b32  	%r512, %r511, 224;
	add.s32 	%r513, %r512, -128;
	shr.u32 	%r514, %r513, 5;
	mul.wide.u32 	%rd233, %r514, 4;
	sub.s64 	%rd54, %rd3, %rd233;
	ld.local.u32 	%r634, [%rd54+24];
	ld.local.u32 	%r635, [%rd54+20];
	setp.eq.s32 	%p111, %r178, 0;
	@%p111 bra 	$L__BB0_115;
	shf.l.wrap.b32 	%r634, %r635, %r634, %r178;
	ld.local.u32 	%r515, [%rd54+16];
	shf.l.wrap.b32 	%r635, %r515, %r635, %r178;
$L__BB0_115:
	shr.u32 	%r516, %r634, 30;
	shf.l.wrap.b32 	%r517, %r635, %r634, 2;
	shl.b32 	%r518, %r635, 2;
	shr.u32 	%r519, %r517, 31;
	add.s32 	%r520, %r519, %r516;
	neg.s32 	%r521, %r520;
	mov.b32 	%r522, %f55;
	setp.lt.s32 	%p112, %r522, 0;
	selp.b32 	%r636, %r521, %r520, %p112;
	xor.b32  	%r523, %r517, %r522;
	shr.s32 	%r524, %r517, 31;
	xor.b32  	%r525, %r524, %r517;
	xor.b32  	%r526, %r524, %r518;
	cvt.u64.u32 	%rd234, %r525;
	shl.b64 	%rd235, %rd234, 32;
	cvt.u64.u32 	%rd236, %r526;
	or.b64  	%rd237, %rd235, %rd236;
	cvt.rn.f64.s64 	%fd36, %rd237;
	mul.f64 	%fd37, %fd36, 0d3BF921FB54442D19;
	cvt.rn.f32.f64 	%f297, %fd37;
	neg.f32 	%f298, %f297;
	setp.lt.s32 	%p113, %r523, 0;
	selp.f32 	%f360, %f298, %f297, %p113;
	bra.uni 	$L__BB0_117;
$L__BB0_116:
	mov.f32 	%f299, 0f00000000;
	mul.rn.f32 	%f360, %f55, %f299;
	mov.b32 	%r636, 0;
$L__BB0_117:
	add.s32 	%r528, %r636, 1;
	mul.rn.f32 	%f300, %f360, %f360;
	and.b32  	%r529, %r636, 1;
	setp.eq.b32 	%p115, %r529, 1;
	selp.f32 	%f301, %f360, 0f3F800000, %p115;
	fma.rn.f32 	%f302, %f300, %f301, 0f00000000;
	fma.rn.f32 	%f303, %f300, 0f37CBAC00, 0fBAB607ED;
	selp.f32 	%f304, 0fB94D4153, %f303, %p115;
	selp.f32 	%f305, 0f3C0885E4, 0f3D2AAABB, %p115;
	fma.rn.f32 	%f306, %f304, %f300, %f305;
	selp.f32 	%f307, 0fBE2AAAA8, 0fBEFFFFFF, %p115;
	fma.rn.f32 	%f308, %f306, %f300, %f307;
	fma.rn.f32 	%f309, %f308, %f302, %f301;
	and.b32  	%r530, %r528, 2;
	setp.eq.s32 	%p116, %r530, 0;
	mov.f32 	%f310, 0f00000000;
	sub.f32 	%f311, %f310, %f309;
	selp.f32 	%f312, %f309, %f311, %p116;
	mul.f32 	%f313, %f61, %f312;
	fma.rn.f32 	%f65, %f55, %f55, %f313;
	mov.u32 	%r640, %r644;
	mov.f32 	%f361, %f362;
	@%p100 bra 	$L__BB0_125;
	setp.eq.f32 	%p117, %f57, 0f7F800000;
	@%p117 bra 	$L__BB0_124;
	mov.b64 	%rd285, 0;
	mov.b32 	%r637, 0;
$L__BB0_120:
	.pragma "nounroll";
	mul.wide.u32 	%rd239, %r637, 4;
	mov.u64 	%rd240, __cudart_i2opi_f;
	add.s64 	%rd241, %rd240, %rd239;
	ld.global.nc.u32 	%r532, [%rd241];
	mov.b32 	%r188, %f55;
	shl.b32 	%r533, %r188, 8;
	or.b32  	%r534, %r533, -2147483648;
	mad.wide.u32 	%rd242, %r532, %r534, %rd285;
	shr.u64 	%rd285, %rd242, 32;
	add.s64 	%rd243, %rd2, %rd239;
	st.local.u32 	[%rd243], %rd242;
	add.s32 	%r637, %r637, 1;
	setp.ne.s32 	%p118, %r637, 6;
	@%p118 bra 	$L__BB0_120;
	shr.u32 	%r535, %r188, 23;
	st.local.u32 	[%rd2+24], %rd285;
	and.b32  	%r190, %r535, 31;
	and.b32  	%r536, %r535, 224;
	add.s32 	%r537, %r536, -128;
	shr.u32 	%r538, %r537, 5;
	mul.wide.u32 	%rd244, %r538, 4;
	sub.s64 	%rd57, %rd2, %rd244;
	ld.local.u32 	%r638, [%rd57+24];
	ld.local.u32 	%r639, [%rd57+20];
	setp.eq.s32 	%p119, %r190, 0;
	@%p119 bra 	$L__BB0_123;
	shf.l.wrap.b32 	%r638, %r639, %r638, %r190;
	ld.local.u32 	%r539, [%rd57+16];
	shf.l.wrap.b32 	%r639, %r539, %r639, %r190;
$L__BB0_123:
	shr.u32 	%r540, %r638, 30;
	shf.l.wrap.b32 	%r541, %r639, %r638, 2;
	shl.b32 	%r542, %r639, 2;
	shr.u32 	%r543, %r541, 31;
	add.s32 	%r544, %r543, %r540;
	neg.s32 	%r545, %r544;
	mov.b32 	%r546, %f55;
	setp.lt.s32 	%p120, %r546, 0;
	selp.b32 	%r640, %r545, %r544, %p120;
	xor.b32  	%r547, %r541, %r546;
	shr.s32 	%r548, %r541, 31;
	xor.b32  	%r549, %r548, %r541;
	xor.b32  	%r550, %r548, %r542;
	cvt.u64.u32 	%rd245, %r549;
	shl.b64 	%rd246, %rd245, 32;
	cvt.u64.u32 	%rd247, %r550;
	or.b64  	%rd248, %rd246, %rd247;
	cvt.rn.f64.s64 	%fd38, %rd248;
	mul.f64 	%fd39, %fd38, 0d3BF921FB54442D19;
	cvt.rn.f32.f64 	%f314, %fd39;
	neg.f32 	%f315, %f314;
	setp.lt.s32 	%p121, %r547, 0;
	selp.f32 	%f361, %f315, %f314, %p121;
	bra.uni 	$L__BB0_125;
$L__BB0_124:
	mov.f32 	%f316, 0f00000000;
	mul.rn.f32 	%f361, %f55, %f316;
	mov.b32 	%r640, 0;
$L__BB0_125:
	mul.rn.f32 	%f317, %f361, %f361;
	and.b32  	%r552, %r640, 1;
	setp.eq.b32 	%p123, %r552, 1;
	selp.f32 	%f318, 0f3F800000, %f361, %p123;
	fma.rn.f32 	%f319, %f317, %f318, 0f00000000;
	fma.rn.f32 	%f320, %f317, 0f37CBAC00, 0fBAB607ED;
	selp.f32 	%f321, %f320, 0fB94D4153, %p123;
	selp.f32 	%f322, 0f3D2AAABB, 0f3C0885E4, %p123;
	fma.rn.f32 	%f323, %f321, %f317, %f322;
	selp.f32 	%f324, 0fBEFFFFFF, 0fBE2AAAA8, %p123;
	fma.rn.f32 	%f325, %f323, %f317, %f324;
	fma.rn.f32 	%f326, %f325, %f319, %f318;
	and.b32  	%r553, %r640, 2;
	setp.eq.s32 	%p124, %r553, 0;
	mov.f32 	%f327, 0f00000000;
	sub.f32 	%f328, %f327, %f326;
	selp.f32 	%f69, %f326, %f328, %p124;
	@%p100 bra 	$L__BB0_133;
	setp.eq.f32 	%p125, %f57, 0f7F800000;
	@%p125 bra 	$L__BB0_132;
	mov.b32 	%r199, %f55;
	shl.b32 	%r555, %r199, 8;
	or.b32  	%r200, %r555, -2147483648;
	mov.b64 	%rd286, 0;
	mov.b32 	%r641, 0;
$L__BB0_128:
	.pragma "nounroll";
	mul.wide.u32 	%rd250, %r641, 4;
	mov.u64 	%rd251, __cudart_i2opi_f;
	add.s64 	%rd252, %rd251, %rd250;
	ld.global.nc.u32 	%r556, [%rd252];
	mad.wide.u32 	%rd253, %r556, %r200, %rd286;
	shr.u64 	%rd286, %rd253, 32;
	add.s64 	%rd254, %rd1, %rd250;
	st.local.u32 	[%rd254], %rd253;
	add.s32 	%r641, %r641, 1;
	setp.ne.s32 	%p126, %r641, 6;
	@%p126 bra 	$L__BB0_128;
	shr.u32 	%r557, %r199, 23;
	st.local.u32 	[%rd1+24], %rd286;
	and.b32  	%r203, %r557, 31;
	and.b32  	%r558, %r557, 224;
	add.s32 	%r559, %r558, -128;
	shr.u32 	%r560, %r559, 5;
	mul.wide.u32 	%rd255, %r560, 4;
	sub.s64 	%rd60, %rd1, %rd255;
	ld.local.u32 	%r642, [%rd60+24];
	ld.local.u32 	%r643, [%rd60+20];
	setp.eq.s32 	%p127, %r203, 0;
	@%p127 bra 	$L__BB0_131;
	shf.l.wrap.b32 	%r642, %r643, %r642, %r203;
	ld.local.u32 	%r561, [%rd60+16];
	shf.l.wrap.b32 	%r643, %r561, %r643, %r203;
$L__BB0_131:
	shr.u32 	%r562, %r642, 30;
	shf.l.wrap.b32 	%r563, %r643, %r642, 2;
	shl.b32 	%r564, %r643, 2;
	shr.u32 	%r565, %r563, 31;
	add.s32 	%r566, %r565, %r562;
	neg.s32 	%r567, %r566;
	setp.lt.s32 	%p128, %r199, 0;
	selp.b32 	%r644, %r567, %r566, %p128;
	xor.b32  	%r568, %r563, %r199;
	shr.s32 	%r569, %r563, 31;
	xor.b32  	%r570, %r569, %r563;
	xor.b32  	%r571, %r569, %r564;
	cvt.u64.u32 	%rd256, %r570;
	shl.b64 	%rd257, %rd256, 32;
	cvt.u64.u32 	%rd258, %r571;
	or.b64  	%rd259, %rd257, %rd258;
	cvt.rn.f64.s64 	%fd40, %rd259;
	mul.f64 	%fd41, %fd40, 0d3BF921FB54442D19;
	cvt.rn.f32.f64 	%f329, %fd41;
	neg.f32 	%f330, %f329;
	setp.lt.s32 	%p129, %r568, 0;
	selp.f32 	%f362, %f330, %f329, %p129;
	bra.uni 	$L__BB0_133;
$L__BB0_132:
	mov.f32 	%f331, 0f00000000;
	mul.rn.f32 	%f362, %f55, %f331;
	mov.b32 	%r644, 0;
$L__BB0_133:
	ld.param.u64 	%rd268, [_Z13addVectorsGPUPfS_S_i_param_2];
	mul.rn.f32 	%f332, %f362, %f362;
	and.b32  	%r573, %r644, 1;
	setp.eq.b32 	%p130, %r573, 1;
	selp.f32 	%f333, 0f3F800000, %f362, %p130;
	fma.rn.f32 	%f334, %f332, %f333, 0f00000000;
	fma.rn.f32 	%f335, %f332, 0f37CBAC00, 0fBAB607ED;
	selp.f32 	%f336, %f335, 0fB94D4153, %p130;
	selp.f32 	%f337, 0f3D2AAABB, 0f3C0885E4, %p130;
	fma.rn.f32 	%f338, %f336, %f332, %f337;
	selp.f32 	%f339, 0fBEFFFFFF, 0fBE2AAAA8, %p130;
	fma.rn.f32 	%f340, %f338, %f332, %f339;
	fma.rn.f32 	%f341, %f340, %f334, %f333;
	and.b32  	%r574, %r644, 2;
	setp.eq.s32 	%p131, %r574, 0;
	mov.f32 	%f342, 0f00000000;
	sub.f32 	%f343, %f342, %f341;
	selp.f32 	%f344, %f341, %f343, %p131;
	fma.rn.f32 	%f345, %f69, %f344, %f65;
	cvt.f64.f32 	%fd42, %f345;
	add.f64 	%fd43, %fd42, 0dBFF0000000000000;
	sqrt.rn.f64 	%fd44, %fd43;
	sqrt.rn.f64 	%fd45, %fd2;
	add.f64 	%fd46, %fd45, %fd44;
	cvt.rn.f32.f64 	%f346, %fd46;
	cvta.to.global.u64 	%rd260, %rd268;
	mul.wide.s32 	%rd261, %r108, 4;
	add.s64 	%rd262, %rd260, %rd261;
	st.global.f32 	[%rd262], %f346;
$L__BB0_134:
	add.s32 	%r580, %r580, 2;
	setp.ne.s32 	%p132, %r580, 4;
	@%p132 bra 	$L__BB0_2;
	ld.param.u32 	%r578, [_Z13addVectorsGPUPfS_S_i_param_3];
	shl.b32 	%r575, %r2, 2;
	add.s32 	%r579, %r579, %r575;
	setp.lt.s32 	%p133, %r579, %r578;
	@%p133 bra 	$L__BB0_1;
$L__BB0_136:
	ret;

}


// ===== COMPILED SASS (sm_100) =====

	.target	sm_100

	.elftype	@"ET_EXEC"


//--------------------- .note.nv.tkinfo           --------------------------
	.section	.note.nv.tkinfo,"",@"SHT_NOTE"
	.sectionflags	@"SHF_NOTE_NV_TKINFO"
	.tkinfo
        /*0018*/ 	.word	0x00000002
        /*0030*/ 	.string	""
        /*0030*/ 	.string	"ptxas"
        /*0030*/ 	.string	"Cuda compilation tools, release 13.0, V13.0.88"
        /*0030*/ 	.string	"Build cuda_13.0.r13.0/compiler.36424714_0"
        /*0030*/ 	.string	"-arch sm_100 -m 64 "



//--------------------- .note.nv.cuinfo           --------------------------
	.section	.note.nv.cuinfo,"",@"SHT_NOTE"
	.sectionflags	@"SHF_NOTE_NV_CUINFO"
        /*0018*/ 	.short	0x0002
        /*001a*/ 	.short	0x0064
        /*001c*/ 	.short	0x0082
	.zero		2


//--------------------- .nv.info                  --------------------------
	.section	.nv.info,"",@"SHT_CUDA_INFO"
	.align	4


	//----- nvinfo : EIATTR_REGCOUNT
	.align		4
        /*0000*/ 	.byte	0x04, 0x2f
        /*0002*/ 	.short	(.L_2 - .L_1)
	.align		4
.L_1:
        /*0004*/ 	.word	index@(_Z13addVectorsGPUPfS_S_i)
        /*0008*/ 	.word	0x00000020


	//----- nvinfo : EIATTR_FRAME_SIZE
	.align		4
.L_2:
        /*000c*/ 	.byte	0x04, 0x11
        /*000e*/ 	.short	(.L_4 - .L_3)
	.align		4
.L_3:
        /*0010*/ 	.word	index@($__internal_0_$__cuda_sm20_dsqrt_rn_f64_mediumpath_v1)
        /*0014*/ 	.word	0x00000000


	//----- nvinfo : EIATTR_FRAME_SIZE
	.align		4
.L_4:
        /*0018*/ 	.byte	0x04, 0x11
        /*001a*/ 	.short	(.L_6 - .L_5)
	.align		4
.L_5:
        /*001c*/ 	.word	index@(_Z13addVectorsGPUPfS_S_i)
        /*0020*/ 	.word	0x00000000


	//----- nvinfo : EIATTR_MIN_STACK_SIZE
	.align		4
.L_6:
        /*0024*/ 	.byte	0x04, 0x12
        /*0026*/ 	.short	(.L_8 - .L_7)
	.align		4
.L_7:
        /*0028*/ 	.word	index@(_Z13addVectorsGPUPfS_S_i)
        /*002c*/ 	.word	0x00000000
.L_8:


//--------------------- .nv.compat                --------------------------
	.section	.nv.compat,"",@"SHT_CUDA_COMPAT_INFO"
	.align	4
        /*0000*/ 	.byte	0x02, 0x09, 0x00, 0x00, 0x02, 0x02, 0x01, 0x00, 0x02, 0x05, 0x05, 0x00, 0x03, 0x07, 0x01, 0x01
        /*0010*/ 	.byte	0x02, 0x03, 0x00, 0x00, 0x02, 0x06, 0x01, 0x00, 0x04, 0x0b, 0x08, 0x00, 0x01, 0x00, 0x00, 0x00
        /*0020*/ 	.byte	0x00, 0x00, 0x00, 0x00


//--------------------- .nv.info._Z13addVectorsGPUPfS_S_i --------------------------
	.section	.nv.info._Z13addVectorsGPUPfS_S_i,"",@"SHT_CUDA_INFO"
	.sectionflags	@""
	.align	4


	//----- nvinfo : EIATTR_CUDA_API_VERSION
	.align		4
        /*0000*/ 	.byte	0x04, 0x37
        /*0002*/ 	.short	(.L_10 - .L_9)
.L_9:
        /*0004*/ 	.word	0x00000082


	//----- nvinfo : EIATTR_KPARAM_INFO
	.align		4
.L_10:
        /*0008*/ 	.byte	0x04, 0x17
        /*000a*/ 	.short	(.L_12 - .L_11)
.L_11:
        /*000c*/ 	.word	0x00000000
        /*0010*/ 	.short	0x0003
        /*0012*/ 	.short	0x0018
        /*0014*/ 	.byte	0x00, 0xf0, 0x11, 0x00


	//----- nvinfo : EIATTR_KPARAM_INFO
	.align		4
.L_12:
        /*0018*/ 	.byte	0x04, 0x17
        /*001a*/ 	.short	(.L_14 - .L_13)
.L_13:
        /*001c*/ 	.word	0x00000000
        /*0020*/ 	.short	0x0002
        /*0022*/ 	.short	0x0010
        /*0024*/ 	.byte	0x00, 0xf5, 0x21, 0x00


	//----- nvinfo : EIATTR_KPARAM_INFO
	.align		4
.L_14:
        /*0028*/ 	.byte	0x04, 0x17
        /*002a*/ 	.short	(.L_16 - .L_15)
.L_15:
        /*002c*/ 	.word	0x00000000
        /*0030*/ 	.short	0x0001
        /*0032*/ 	.short	0x0008
        /*0034*/ 	.byte	0x00, 0xf5, 0x21, 0x00


	//----- nvinfo : EIATTR_KPARAM_INFO
	.align		4
.L_16:
        /*0038*/ 	.byte	0x04, 0x17
        /*003a*/ 	.short	(.L_18 - .L_17)
.L_17:
        /*003c*/ 	.word	0x00000000
        /*0040*/ 	.short	0x0000
        /*0042*/ 	.short	0x0000
        /*0044*/ 	.byte	0x00, 0xf5, 0x21, 0x00


	//----- nvinfo : EIATTR_SPARSE_MMA_MASK
	.align		4
.L_18:
        /*0048*/ 	.byte	0x03, 0x50
        /*004a*/ 	.short	0x0000


	//----- nvinfo : EIATTR_MAXREG_COUNT
	.align		4
        /*004c*/ 	.byte	0x03, 0x1b
        /*004e*/ 	.short	0x00ff


	//----- nvinfo : EIATTR_MERCURY_ISA_VERSION
	.align		4
        /*0050*/ 	.byte	0x03, 0x5f
        /*0052*/ 	.short	0x0101


	//----- nvinfo : EIATTR_VRC_CTA_INIT_COUNT
	.align		4
        /*0054*/ 	.byte	0x02, 0x4a
	.zero		1
	.zero		1


	//----- nvinfo : EIATTR_EXIT_INSTR_OFFSETS
	.align		4
        /*0058*/ 	.byte	0x04, 0x1c
        /*005a*/ 	.short	(.L_20 - .L_19)


	//   ....[0]....
.L_19:
        /*005c*/ 	.word	0x00000090


	//   ....[1]....
        /*0060*/ 	.word	0x00007c70


	//----- nvinfo : EIATTR_CRS_STACK_SIZE
	.align		4
.L_20:
        /*0064*/ 	.byte	0x04, 0x1e
        /*0066*/ 	.short	(.L_22 - .L_21)
.L_21:
        /*0068*/ 	.word	0x00000000


	//----- nvinfo : EIATTR_CBANK_PARAM_SIZE
	.align		4
.L_22:
        /*006c*/ 	.byte	0x03, 0x19
        /*006e*/ 	.short	0x001c


	//----- nvinfo : EIATTR_PARAM_CBANK
	.align		4
        /*0070*/ 	.byte	0x04, 0x0a
        /*0072*/ 	.short	(.L_24 - .L_23)
	.align		4
.L_23:
        /*0074*/ 	.word	index@(.nv.constant0._Z13addVectorsGPUPfS_S_i)
        /*0078*/ 	.short	0x0380
        /*007a*/ 	.short	0x001c


	//----- nvinfo : EIATTR_SW_WAR
	.align		4
.L_24:
        /*007c*/ 	.byte	0x04, 0x36
        /*007e*/ 	.short	(.L_26 - .L_25)
.L_25:
        /*0080*/ 	.word	0x00000008
.L_26:


//--------------------- .nv.callgraph             --------------------------
	.section	.nv.callgraph,"",@"SHT_CUDA_CALLGRAPH"
	.align	4
	.sectionentsize	8
	.align		4
        /*0000*/ 	.word	0x00000000
	.align		4
        /*0004*/ 	.word	0xffffffff
	.align		4
        /*0008*/ 	.word	0x00000000
	.align		4
        /*000c*/ 	.word	0xfffffffe
	.align		4
        /*0010*/ 	.word	0x00000000
	.align		4
        /*0014*/ 	.word	0xfffffffd
	.align		4
        /*0018*/ 	.word	0x00000000
	.align		4
        /*001c*/ 	.word	0xfffffffc


//--------------------- .nv.constant4             --------------------------
	.section	.nv.constant4,"a",@progbits
	.align	8
	.align		8
.nv.constant4:
        /*0000*/ 	.dword	__cudart_i2opi_f


//--------------------- .text._Z13addVectorsGPUPfS_S_i --------------------------
	.section	.text._Z13addVectorsGPUPfS_S_i,"ax",@progbits
	.align	128
        .global         _Z13addVectorsGPUPfS_S_i
        .type           _Z13addVectorsGPUPfS_S_i,@function
        .size           _Z13addVectorsGPUPfS_S_i,(.L_x_107 - _Z13addVectorsGPUPfS_S_i)
        .other          _Z13addVectorsGPUPfS_S_i,@"STO_CUDA_ENTRY STV_DEFAULT"
_Z13addVectorsGPUPfS_S_i:
.text._Z13addVectorsGPUPfS_S_i:
[----:B------:R-:W-:Y:S01]  /*0000*/  LDC R1, c[0x0][0x37c] ;  /* 0x0000df00ff017b82 */ /* 0x000fe20000000800 */
[----:B------:R-:W0:Y:S07]  /*0010*/  S2R R3, SR_TID.X ;  /* 0x0000000000037919 */ /* 0x000e2e0000002100 */
[----:B------:R-:W0:Y:S01]  /*0020*/  S2UR UR4, SR_CTAID.X ;  /* 0x00000000000479c3 */ /* 0x000e220000002500 */
[----:B------:R-:W1:Y:S07]  /*0030*/  LDCU UR6, c[0x0][0x398] ;  /* 0x00007300ff0677ac */ /* 0x000e6e0008000800 */
[----:B------:R-:W0:Y:S01]  /*0040*/  LDC R0, c[0x0][0x360] ;  /* 0x0000d800ff007b82 */ /* 0x000e220000000800 */
[----:B------:R-:W2:Y:S01]  /*0050*/  LDCU UR5, c[0x0][0x370] ;  /* 0x00006e00ff0577ac */ /* 0x000ea20008000800 */
[----:B0-----:R-:W-:-:S02]  /*0060*/  IMAD R3, R0, UR4, R3 ;  /* 0x0000000400037c24 */ /* 0x001fc4000f8e0203 */
[----:B--2---:R-:W-:-:S03]  /*0070*/  IMAD R0, R0, UR5, RZ ;  /* 0x0000000500007c24 */ /* 0x004fc6000f8e02ff */
[----:B-1----:R-:W-:-:S13]  /*0080*/  ISETP.GE.AND P0, PT, R3, UR6, PT ;  /* 0x0000000603007c0c */ /* 0x002fda000bf06270 */
[----:B------:R-:W-:Y:S05]  /*0090*/  @P0 EXIT ;  /* 0x000000000000094d */ /* 0x000fea0003800000 */
[----:B------:R-:W0:Y:S02]  /*00a0*/  LDCU.64 UR6, c[0x0][0x358] ;  /* 0x00006b00ff0677ac */ /* 0x000e240008000a00 */
.L_x_101:
[----:B0-----:R-:W-:-:S07]  /*00b0*/  IMAD.MOV.U32 R2, RZ, RZ, RZ ;  /* 0x000000ffff027224 */ /* 0x001fce00078e00ff */
.L_x_100:
[----:B------:R-:W1:Y:S01]  /*00c0*/  LDCU UR4, c[0x0][0x398] ;  /* 0x00007300ff0477ac */ /* 0x000e620008000800 */
[----:B0-----:R-:W-:Y:S01]  /*00d0*/  IMAD R15, R0, R2, R3 ;  /* 0x00000002000f7224 */ /* 0x001fe200078e0203 */
[----:B------:R-:W-:Y:S01]  /*00e0*/  BSSY.RECONVERGENT B0, `(.L_x_0) ;  /* 0x00003d7000007945 */ /* 0x000fe20003800200 */
[----:B------:R-:W-:-:S05]  /*00f0*/  VIADD R2, R2, 0x2 ;  /* 0x0000000202027836 */ /* 0x000fca0000000000 */
[----:B------:R-:W-:-:S04]  /*0100*/  ISETP.NE.AND P1, PT, R2, 0x4, PT ;  /* 0x000000040200780c */ /* 0x000fc80003f25270 */
[----:B------:R-:W-:Y:S02]  /*0110*/  P2R R26, PR, RZ, 0x2 ;  /* 0x00000002ff1a7803 */ /* 0x000fe40000000000 */
[----:B-1----:R-:W-:-:S13]  /*0120*/  ISETP.GE.AND P0, PT, R15, UR4, PT ;  /* 0x000000040f007c0c */ /* 0x002fda000bf06270 */
[----:B------:R-:W-:Y:S05]  /*0130*/  @P0 BRA `(.L_x_1) ;  /* 0x0000003c00440947 */ /* 0x000fea0003800000 */
[----:B------:R-:W1:Y:S02]  /*0140*/  LDC.64 R18, c[0x0][0x380] ;  /* 0x0000e000ff127b82 */ /* 0x000e640000000a00 */
[----:B-1----:R-:W-:-:S06]  /*0150*/  IMAD.WIDE R18, R15, 0x4, R18 ;  /* 0x000000040f127825 */ /* 0x002fcc00078e0212 */
[----:B0-----:R-:W2:Y:S01]  /*0160*/  LDG.E R18, desc[UR6][R18.64] ;  /* 0x0000000612127981 */ /* 0x001ea2000c1e1900 */
[----:B------:R-:W-:Y:S01]  /*0170*/  BSSY.RECONVERGENT B1, `(.L_x_2) ;  /* 0x000006a000017945 */ /* 0x000fe20003800200 */
[C---:B--2---:R-:W-:Y:S01]  /*0180*/  FMUL R10, R18.reuse, 0.63661974668502807617 ;  /* 0x3f22f983120a7820 */ /* 0x044fe20000400000 */
[----:B------:R-:W-:-:S03]  /*0190*/  FSETP.GE.AND P0, PT, |R18|, 105615, PT ;  /* 0x47ce47801200780b */ /* 0x000fc60003f06200 */
[----:B------:R-:W0:Y:S02]  /*01a0*/  F2I.NTZ R14, R10 ;  /* 0x0000000a000e7305 */ /* 0x000e240000203100 */
[----:B0-----:R-:W-:Y:S01]  /*01b0*/  I2FP.F32.S32 R17, R14 ;  /* 0x0000000e00117245 */ /* 0x001fe20000201400 */
[----:B------:R-:W-:-:S04]  /*01c0*/  IMAD.MOV.U32 R16, RZ, RZ, R14 ;  /* 0x000000ffff107224 */ /* 0x000fc800078e000e */
[----:B------:R-:W-:-:S04]  /*01d0*/  FFMA R12, R17, -1.5707962512969970703, R18 ;  /* 0xbfc90fda110c7823 */ /* 0x000fc80000000012 */
[----:B------:R-:W-:-:S04]  /*01e0*/  FFMA R12, R17, -7.5497894158615963534e-08, R12 ;  /* 0xb3a22168110c7823 */ /* 0x000fc8000000000c */
[----:B------:R-:W-:-:S04]  /*01f0*/  FFMA R17, R17, -5.3903029534742383927e-15, R12 ;  /* 0xa7c234c511117823 */ /* 0x000fc8000000000c */
[----:B------:R-:W-:Y:S01]  /*0200*/  IMAD.MOV.U32 R11, RZ, RZ, R17 ;  /* 0x000000ffff0b7224 */ /* 0x000fe200078e0011 */
[----:B------:R-:W-:Y:S06]  /*0210*/  @!P0 BRA `(.L_x_3) ;  /* 0x00000004007c8947 */ /* 0x000fec0003800000 */
[----:B------:R-:W-:-:S13]  /*0220*/  FSETP.NEU.AND P0, PT, |R18|, +INF , PT ;  /* 0x7f8000001200780b */ /* 0x000fda0003f0d200 */
[----:B------:R-:W-:Y:S01]  /*0230*/  @!P0 FMUL R11, RZ, R18 ;  /* 0x00000012ff0b8220 */ /* 0x000fe20000400000 */
[----:B------:R-:W-:Y:S01]  /*0240*/  @!P0 IMAD.MOV.U32 R14, RZ, RZ, RZ ;  /* 0x000000ffff0e8224 */ /* 0x000fe200078e00ff */
[----:B------:R-:W-:Y:S06]  /*0250*/  @!P0 BRA `(.L_x_3) ;  /* 0x00000004006c8947 */ /* 0x000fec0003800000 */
[----:B------:R-:W-:Y:S01]  /*0260*/  IMAD.SHL.U32 R10, R18, 0x100, RZ ;  /* 0x00000100120a7824 */ /* 0x000fe200078e00ff */
[----:B------:R-:W0:Y:S01]  /*0270*/  LDCU.64 UR8, c[0x4][URZ] ;  /* 0x01000000ff0877ac */ /* 0x000e220008000a00 */
[----:B------:R-:W-:Y:S02]  /*0280*/  IMAD.MOV.U32 R19, RZ, RZ, RZ ;  /* 0x000000ffff137224 */ /* 0x000fe400078e00ff */
[----:B------:R-:W-:Y:S01]  /*0290*/  IMAD.MOV.U32 R14, RZ, RZ, RZ ;  /* 0x000000ffff0e7224 */ /* 0x000fe200078e00ff */
[----:B------:R-:W-:Y:S01]  /*02a0*/  LOP3.LUT R21, R10, 0x80000000, RZ, 0xfc, !PT ;  /* 0x800000000a157812 */ /* 0x000fe200078efcff */
[----:B------:R-:W-:Y:S01]  /*02b0*/  UMOV UR5, URZ ;  /* 0x000000ff00057c82 */ /* 0x000fe20008000000 */
[----:B------:R-:W-:-:S05]  /*02c0*/  UMOV UR4, URZ ;  /* 0x000000ff00047c82 */ /* 0x000fca0008000000 */
.L_x_4:
[----:B0-----:R-:W-:Y:S01]  /*02d0*/  IMAD.U32 R10, RZ, RZ, UR8 ;  /* 0x00000008ff0a7e24 */ /* 0x001fe2000f8e00ff */
[----:B------:R-:W-:-:S05]  /*02e0*/  MOV R11, UR9 ;  /* 0x00000009000b7c02 */ /* 0x000fca0008000f00 */
[----:B------:R-:W2:Y:S01]  /*02f0*/  LDG.E.CONSTANT R10, desc[UR6][R10.64] ;  /* 0x000000060a0a7981 */ /* 0x000ea2000c1e9900 */
[----:B------:R-:W-:Y:S01]  /*0300*/  UIADD3 UR4, UPT, UPT, UR4, 0x1, URZ ;  /* 0x0000000104047890 */ /* 0x000fe2000fffe0ff */
[C---:B------:R-:W-:Y:S01]  /*0310*/  ISETP.EQ.AND P0, PT, R14.reuse, RZ, PT ;  /* 0x000000ff0e00720c */ /* 0x040fe20003f02270 */
[----:B------:R-:W-:Y:S01]  /*0320*/  UIADD3 UR8, UP1, UPT, UR8, 0x4, URZ ;  /* 0x0000000408087890 */ /* 0x000fe2000ff3e0ff */
[C---:B------:R-:W-:Y:S01]  /*0330*/  ISETP.EQ.AND P1, PT, R14.reuse, 0x4, PT ;  /* 0x000000040e00780c */ /* 0x040fe20003f22270 */
[----:B------:R-:W-:Y:S01]  /*0340*/  UISETP.NE.AND UP0, UPT, UR4, 0x6, UPT ;  /* 0x000000060400788c */ /* 0x000fe2000bf05270 */
[C---:B------:R-:W-:Y:S01]  /*0350*/  ISETP.EQ.AND P3, PT, R14.reuse, 0xc, PT ;  /* 0x0000000c0e00780c */ /* 0x040fe20003f62270 */
[----:B------:R-:W-:Y:S01]  /*0360*/  UIADD3.X UR9, UPT, UPT, URZ, UR9, URZ, UP1, !UPT ;  /* 0x00000009ff097290 */ /* 0x000fe20008ffe4ff */
[C---:B------:R-:W-:Y:S02]  /*0370*/  ISETP.EQ.AND P4, PT, R14.reuse, 0x10, PT ;  /* 0x000000100e00780c */ /* 0x040fe40003f82270 */
[----:B------:R-:W-:Y:S01]  /*0380*/  ISETP.EQ.AND P5, PT, R14, 0x14, PT ;  /* 0x000000140e00780c */ /* 0x000fe20003fa2270 */
[----:B--2---:R-:W-:-:S03]  /*0390*/  IMAD.WIDE.U32 R12, R10, R21, RZ ;  /* 0x000000150a0c7225 */ /* 0x004fc600078e00ff */
[----:B------:R-:W-:-:S04]  /*03a0*/  IADD3 R12, P2, PT, R12, R19, RZ ;  /* 0x000000130c0c7210 */ /* 0x000fc80007f5e0ff */
[----:B------:R-:W-:Y:S01]  /*03b0*/  IADD3.X R19, PT, PT, R13, UR5, RZ, P2, !PT ;  /* 0x000000050d137c10 */ /* 0x000fe200097fe4ff */
[--C-:B------:R-:W-:Y:S01]  /*03c0*/  @P0 IMAD.MOV.U32 R4, RZ, RZ, R12.reuse ;  /* 0x000000ffff040224 */ /* 0x100fe200078e000c */
[C---:B------:R-:W-:Y:S01]  /*03d0*/  ISETP.EQ.AND P2, PT, R14.reuse, 0x8, PT ;  /* 0x000000080e00780c */ /* 0x040fe20003f42270 */
[--C-:B------:R-:W-:Y:S02]  /*03e0*/  @P1 IMAD.MOV.U32 R5, RZ, RZ, R12.reuse ;  /* 0x000000ffff051224 */ /* 0x100fe400078e000c */
[--C-:B------:R-:W-:Y:S02]  /*03f0*/  @P3 IMAD.MOV.U32 R7, RZ, RZ, R12.reuse ;  /* 0x000000ffff073224 */ /* 0x100fe400078e000c */
[--C-:B------:R-:W-:Y:S02]  /*0400*/  @P4 IMAD.MOV.U32 R8, RZ, RZ, R12.reuse ;  /* 0x000000ffff084224 */ /* 0x100fe400078e000c */
[----:B------:R-:W-:Y:S02]  /*0410*/  @P5 IMAD.MOV.U32 R9, RZ, RZ, R12 ;  /* 0x000000ffff095224 */ /* 0x000fe400078e000c */
[----:B------:R-:W-:-:S04]  /*0420*/  VIADD R14, R14, 0x4 ;  /* 0x000000040e0e7836 */ /* 0x000fc80000000000 */
[----:B------:R-:W-:Y:S01]  /*0430*/  @P2 IMAD.MOV.U32 R6, RZ, RZ, R12 ;  /* 0x000000ffff062224 */ /* 0x000fe200078e000c */
[----:B------:R-:W-:Y:S06]  /*0440*/  BRA.U UP0, `(.L_x_4) ;  /* 0xfffffffd00a07547 */ /* 0x000fec000b83ffff */
[----:B------:R-:W-:Y:S01]  /*0450*/  SHF.R.U32.HI R10, RZ, 0x17, R18 ;  /* 0x00000017ff0a7819 */ /* 0x000fe20000011612 */
[----:B------:R-:W-:Y:S03]  /*0460*/  BSSY.RECONVERGENT B2, `(.L_x_5) ;  /* 0x0000028000027945 */ /* 0x000fe60003800200 */
[C---:B------:R-:W-:Y:S02]  /*0470*/  LOP3.LUT R11, R10.reuse, 0xe0, RZ, 0xc0, !PT ;  /* 0x000000e00a0b7812 */ /* 0x040fe400078ec0ff */
[----:B------:R-:W-:-:S03]  /*0480*/  LOP3.LUT P6, RZ, R10, 0x1f, RZ, 0xc0, !PT ;  /* 0x0000001f0aff7812 */ /* 0x000fc600078cc0ff */
[----:B------:R-:W-:-:S05]  /*0490*/  VIADD R11, R11, 0xffffff80 ;  /* 0xffffff800b0b7836 */ /* 0x000fca0000000000 */
[----:B------:R-:W-:-:S05]  /*04a0*/  SHF.R.U32.HI R11, RZ, 0x5, R11 ;  /* 0x00000005ff0b7819 */ /* 0x000fca000001160b */
[----:B------:R-:W-:-:S05]  /*04b0*/  IMAD.U32 R13, R11, -0x4, RZ ;  /* 0xfffffffc0b0d7824 */ /* 0x000fca00078e00ff */
[C---:B------:R-:W-:Y:S02]  /*04c0*/  ISETP.EQ.AND P3, PT, R13.reuse, -0x18, PT ;  /* 0xffffffe80d00780c */ /* 0x040fe40003f62270 */
[C---:B------:R-:W-:Y:S02]  /*04d0*/  ISETP.EQ.AND P4, PT, R13.reuse, -0x14, PT ;  /* 0xffffffec0d00780c */ /* 0x040fe40003f82270 */
[C---:B------:R-:W-:Y:S02]  /*04e0*/  ISETP.EQ.AND P0, PT, R13.reuse, -0x10, PT ;  /* 0xfffffff00d00780c */ /* 0x040fe40003f02270 */
[C---:B------:R-:W-:Y:S02]  /*04f0*/  ISETP.EQ.AND P1, PT, R13.reuse, -0xc, PT ;  /* 0xfffffff40d00780c */ /* 0x040fe40003f22270 */
[C---:B------:R-:W-:Y:S02]  /*0500*/  ISETP.EQ.AND P2, PT, R13.reuse, -0x8, PT ;  /* 0xfffffff80d00780c */ /* 0x040fe40003f42270 */
[----:B------:R-:W-:-:S03]  /*0510*/  ISETP.EQ.AND P5, PT, R13, 0x4, PT ;  /* 0x000000040d00780c */ /* 0x000fc60003fa2270 */
[----:B------:R-:W-:Y:S02]  /*0520*/  @P3 MOV R14, R4 ;  /* 0x00000004000e3202 */ /* 0x000fe40000000f00 */
[----:B------:R-:W-:Y:S01]  /*0530*/  @P4 IMAD.MOV.U32 R11, RZ, RZ, R4 ;  /* 0x000000ffff0b4224 */ /* 0x000fe200078e0004 */
[C---:B------:R-:W-:Y:S01]  /*0540*/  ISETP.EQ.AND P3, PT, R13.reuse, -0x4, PT ;  /* 0xfffffffc0d00780c */ /* 0x040fe20003f62270 */
[--C-:B------:R-:W-:Y:S01]  /*0550*/  @P4 IMAD.MOV.U32 R14, RZ, RZ, R5.reuse ;  /* 0x000000ffff0e4224 */ /* 0x100fe200078e0005 */
[----:B------:R-:W-:Y:S01]  /*0560*/  ISETP.EQ.AND P4, PT, R13, RZ, PT ;  /* 0x000000ff0d00720c */ /* 0x000fe20003f82270 */
[----:B------:R-:W-:Y:S02]  /*0570*/  @P0 IMAD.MOV.U32 R11, RZ, RZ, R5 ;  /* 0x000000ffff0b0224 */ /* 0x000fe400078e0005 */
[--C-:B------:R-:W-:Y:S02]  /*0580*/  @P0 IMAD.MOV.U32 R14, RZ, RZ, R6.reuse ;  /* 0x000000ffff0e0224 */ /* 0x100fe400078e0006 */
[----:B------:R-:W-:-:S02]  /*0590*/  @P1 IMAD.MOV.U32 R11, RZ, RZ, R6 ;  /* 0x000000ffff0b1224 */ /* 0x000fc400078e0006 */
[--C-:B------:R-:W-:Y:S02]  /*05a0*/  @P1 IMAD.MOV.U32 R14, RZ, RZ, R7.reuse ;  /* 0x000000ffff0e1224 */ /* 0x100fe400078e0007 */
[----:B------:R-:W-:Y:S02]  /*05b0*/  @P2 IMAD.MOV.U32 R11, RZ, RZ, R7 ;  /* 0x000000ffff0b2224 */ /* 0x000fe400078e0007 */
[--C-:B------:R-:W-:Y:S01]  /*05c0*/  @P2 IMAD.MOV.U32 R14, RZ, RZ, R8.reuse ;  /* 0x000000ffff0e2224 */ /* 0x100fe200078e0008 */
[----:B------:R-:W-:Y:S01]  /*05d0*/  @P3 MOV R14, R9 ;  /* 0x00000009000e3202 */ /* 0x000fe20000000f00 */
[----:B------:R-:W-:Y:S02]  /*05e0*/  @P3 IMAD.MOV.U32 R11, RZ, RZ, R8 ;  /* 0x000000ffff0b3224 */ /* 0x000fe400078e0008 */
[----:B------:R-:W-:Y:S02]  /*05f0*/  @P4 IMAD.MOV.U32 R11, RZ, RZ, R9 ;  /* 0x000000ffff0b4224 */ /* 0x000fe400078e0009 */
[----:B------:R-:W-:-:S02]  /*0600*/  @P4 IMAD.MOV.U32 R14, RZ, RZ, R19 ;  /* 0x000000ffff0e4224 */ /* 0x000fc400078e0013 */
[----:B------:R-:W-:Y:S01]  /*0610*/  @P5 IMAD.MOV.U32 R11, RZ, RZ, R19 ;  /* 0x000000ffff0b5224 */ /* 0x000fe200078e0013 */
[----:B------:R-:W-:Y:S06]  /*0620*/  @!P6 BRA `(.L_x_6) ;  /* 0x00000000002ce947 */ /* 0x000fec0003800000 */
[----:B------:R-:W-:Y:S01]  /*0630*/  @P0 IMAD.MOV.U32 R12, RZ, RZ, R4 ;  /* 0x000000ffff0c0224 */ /* 0x000fe200078e0004 */
[----:B------:R-:W-:Y:S01]  /*0640*/  ISETP.EQ.AND P0, PT, R13, 0x8, PT ;  /* 0x000000080d00780c */ /* 0x000fe20003f02270 */
[----:B------:R-:W-:Y:S01]  /*0650*/  @P1 IMAD.MOV.U32 R12, RZ, RZ, R5 ;  /* 0x000000ffff0c1224 */ /* 0x000fe200078e0005 */
[----:B------:R-:W-:Y:S01]  /*0660*/  LOP3.LUT R10, R10, 0x1f, RZ, 0xc0, !PT ;  /* 0x0000001f0a0a7812 */ /* 0x000fe200078ec0ff */
[----:B------:R-:W-:Y:S02]  /*0670*/  @P2 IMAD.MOV.U32 R12, RZ, RZ, R6 ;  /* 0x000000ffff0c2224 */ /* 0x000fe400078e0006 */
[----:B------:R-:W-:Y:S01]  /*0680*/  @P3 IMAD.MOV.U32 R12, RZ, RZ, R7 ;  /* 0x000000ffff0c3224 */ /* 0x000fe200078e0007 */
[----:B------:R-:W-:Y:S01]  /*0690*/  SHF.L.W.U32.HI R14, R11, R10, R14 ;  /* 0x0000000a0b0e7219 */ /* 0x000fe20000010e0e */
[----:B------:R-:W-:Y:S02]  /*06a0*/  @P4 IMAD.MOV.U32 R12, RZ, RZ, R8 ;  /* 0x000000ffff0c4224 */ /* 0x000fe400078e0008 */
[----:B------:R-:W-:-:S04]  /*06b0*/  @P5 IMAD.MOV.U32 R12, RZ, RZ, R9 ;  /* 0x000000ffff0c5224 */ /* 0x000fc800078e0009 */
[----:B------:R-:W-:-:S04]  /*06c0*/  @P0 MOV R12, R19 ;  /* 0x00000013000c0202 */ /* 0x000fc80000000f00 */
[----:B------:R-:W-:-:S07]  /*06d0*/  SHF.L.W.U32.HI R11, R12, R10, R11 ;  /* 0x0000000a0c0b7219 */ /* 0x000fce0000010e0b */
.L_x_6:
[----:B------:R-:W-:Y:S05]  /*06e0*/  BSYNC.RECONVERGENT B2 ;  /* 0x0000000000027941 */ /* 0x000fea0003800200 */
.L_x_5:
[C---:B------:R-:W-:Y:S01]  /*06f0*/  SHF.L.W.U32.HI R19, R11.reuse, 0x2, R14 ;  /* 0x000000020b137819 */ /* 0x040fe20000010e0e */
[----:B------:R-:W-:Y:S01]  /*0700*/  IMAD.SHL.U32 R11, R11, 0x4, RZ ;  /* 0x000000040b0b7824 */ /* 0x000fe200078e00ff */
[----:B------:R-:W-:Y:S01]  /*0710*/  UMOV UR4, 0x54442d19 ;  /* 0x54442d1900047882 */ /* 0x000fe20000000000 */
[----:B------:R-:W-:Y:S01]  /*0720*/  UMOV UR5, 0x3bf921fb ;  /* 0x3bf921fb00057882 */ /* 0x000fe20000000000 */
[----:B------:R-:W-:Y:S02]  /*0730*/  SHF.R.S32.HI R12, RZ, 0x1f, R19 ;  /* 0x0000001fff0c7819 */ /* 0x000fe40000011413 */
[----:B------:R-:W-:Y:S02]  /*0740*/  ISETP.GE.AND P0, PT, R18, RZ, PT ;  /* 0x000000ff1200720c */ /* 0x000fe40003f06270 */
[C---:B------:R-:W-:Y:S02]  /*0750*/  LOP3.LUT R10, R12.reuse, R11, RZ, 0x3c, !PT ;  /* 0x0000000b0c0a7212 */ /* 0x040fe400078e3cff */
[----:B------:R-:W-:-:S02]  /*0760*/  LOP3.LUT R11, R12, R19, RZ, 0x3c, !PT ;  /* 0x000000130c0b7212 */ /* 0x000fc400078e3cff */
[----:B------:R-:W-:Y:S02]  /*0770*/  SHF.R.U32.HI R14, RZ, 0x1e, R14 ;  /* 0x0000001eff0e7819 */ /* 0x000fe4000001160e */
[C---:B------:R-:W-:Y:S02]  /*0780*/  LOP3.LUT R20, R19.reuse, R18, RZ, 0x3c, !PT ;  /* 0x0000001213147212 */ /* 0x040fe400078e3cff */
[----:B------:R-:W0:Y:S01]  /*0790*/  I2F.F64.S64 R10, R10 ;  /* 0x0000000a000a7312 */ /* 0x000e220000301c00 */
[----:B------:R-:W-:Y:S02]  /*07a0*/  LEA.HI R14, R19, R14, RZ, 0x1 ;  /* 0x0000000e130e7211 */ /* 0x000fe400078f08ff */
[----:B------:R-:W-:-:S03]  /*07b0*/  ISETP.GE.AND P1, PT, R20, RZ, PT ;  /* 0x000000ff1400720c */ /* 0x000fc60003f26270 */
[----:B------:R-:W-:-:S04]  /*07c0*/  IMAD.MOV R19, RZ, RZ, -R14 ;  /* 0x000000ffff137224 */ /* 0x000fc800078e0a0e */
[----:B------:R-:W-:Y:S01]  /*07d0*/  @!P0 IMAD.MOV.U32 R14, RZ, RZ, R19 ;  /* 0x000000ffff0e8224 */ /* 0x000fe200078e0013 */
[----:B0-----:R-:W-:-:S10]  /*07e0*/  DMUL R12, R10, UR4 ;  /* 0x000000040a0c7c28 */ /* 0x001fd40008000000 */
[----:B------:R-:W0:Y:S02]  /*07f0*/  F2F.F32.F64 R12, R12 ;  /* 0x0000000c000c7310 */ /* 0x000e240000301000 */
[----:B0-----:R-:W-:-:S07]  /*0800*/  FSEL R11, -R12, R12, !P1 ;  /* 0x0000000c0c0b7208 */ /* 0x001fce0004800100 */
.L_x_3:
[----:B------:R-:W-:Y:S05]  /*0810*/  BSYNC.RECONVERGENT B1 ;  /* 0x0000000000017941 */ /* 0x000fea0003800200 */
.L_x_2:
[C---:B------:R-:W-:Y:S01]  /*0820*/  LOP3.LUT R13, R14.reuse, 0x1, RZ, 0xc0, !PT ;  /* 0x000000010e0d7812 */ /* 0x040fe200078ec0ff */
[----:B------:R-:W-:Y:S02]  /*0830*/  IMAD.MOV.U32 R12, RZ, RZ, 0x37cbac00 ;  /* 0x37cbac00ff0c7424 */ /* 0x000fe400078e00ff */
[----:B------:R-:W-:Y:S01]  /*0840*/  FMUL R10, R11, R11 ;  /* 0x0000000b0b0a7220 */ /* 0x000fe20000400000 */
[----:B------:R-:W-:Y:S01]  /*0850*/  VIADD R20, R14, 0x1 ;  /* 0x000000010e147836 */ /* 0x000fe20000000000 */
[----:B------:R-:W-:Y:S01]  /*0860*/  ISETP.NE.U32.AND P0, PT, R13, 0x1, PT ;  /* 0x000000010d00780c */ /* 0x000fe20003f05070 */
[----:B------:R-:W-:Y:S02]  /*0870*/  IMAD.MOV.U32 R13, RZ, RZ, 0x3c0885e4 ;  /* 0x3c0885e4ff0d7424 */ /* 0x000fe400078e00ff */
[----:B------:R-:W-:Y:S01]  /*0880*/  FFMA R19, R10, R12, -0.0013887860113754868507 ;  /* 0xbab607ed0a137423 */ /* 0x000fe2000000000c */
[----:B------:R-:W-:Y:S01]  /*0890*/  IMAD.MOV.U32 R14, RZ, RZ, 0x3e2aaaa8 ;  /* 0x3e2aaaa8ff0e7424 */ /* 0x000fe200078e00ff */
[----:B------:R-:W-:Y:S01]  /*08a0*/  LOP3.LUT P1, RZ, R20, 0x2, RZ, 0xc0, !PT ;  /* 0x0000000214ff7812 */ /* 0x000fe2000782c0ff */
[----:B------:R-:W-:Y:S01]  /*08b0*/  BSSY.RECONVERGENT B1, `(.L_x_7) ;  /* 0x0000069000017945 */ /* 0x000fe20003800200 */
[----:B------:R-:W-:-:S02]  /*08c0*/  FSEL R23, R13, 0.041666727513074874878, !P0 ;  /* 0x3d2aaabb0d177808 */ /* 0x000fc40004000000 */
[----:B------:R-:W-:Y:S02]  /*08d0*/  FSEL R21, R19, -0.00019574658654164522886, P0 ;  /* 0xb94d415313157808 */ /* 0x000fe40000000000 */
[----:B------:R-:W-:Y:S02]  /*08e0*/  FSEL R19, R11, 1, !P0 ;  /* 0x3f8000000b137808 */ /* 0x000fe40004000000 */
[----:B------:R-:W-:Y:S01]  /*08f0*/  FSEL R22, -R14, -0.4999999701976776123, !P0 ;  /* 0xbeffffff0e167808 */ /* 0x000fe20004000100 */
[----:B------:R-:W-:Y:S01]  /*0900*/  FFMA R21, R10, R21, R23 ;  /* 0x000000150a157223 */ /* 0x000fe20000000017 */
[----:B------:R-:W-:Y:S01]  /*0910*/  FSETP.GE.AND P0, PT, |R18|, 105615, PT ;  /* 0x47ce47801200780b */ /* 0x000fe20003f06200 */
[C---:B------:R-:W-:Y:S01]  /*0920*/  FFMA R20, R10.reuse, R19, RZ ;  /* 0x000000130a147223 */ /* 0x040fe200000000ff */
[----:B------:R-:W-:Y:S02]  /*0930*/  IMAD.MOV.U32 R23, RZ, RZ, R16 ;  /* 0x000000ffff177224 */ /* 0x000fe400078e0010 */
[----:B------:R-:W-:Y:S01]  /*0940*/  FFMA R21, R10, R21, R22 ;  /* 0x000000150a157223 */ /* 0x000fe20000000016 */
[----:B------:R-:W-:-:S03]  /*0950*/  IMAD.MOV.U32 R10, RZ, RZ, R17 ;  /* 0x000000ffff0a7224 */ /* 0x000fc600078e0011 */
[----:B------:R-:W-:-:S04]  /*0960*/  FFMA R19, R20, R21, R19 ;  /* 0x0000001514137223 */ /* 0x000fc80000000013 */
[----:B------:R-:W-:Y:S01]  /*0970*/  @P1 FADD R19, RZ, -R19 ;  /* 0x80000013ff131221 */ /* 0x000fe20000000000 */
[----:B------:R-:W-:Y:S06]  /*0980*/  @!P0 BRA `(.L_x_8) ;  /* 0x00000004006c8947 */ /* 0x000fec0003800000 */
[----:B------:R-:W-:-:S13]  /*0990*/  FSETP.NEU.AND P0, PT, |R18|, +INF , PT ;  /* 0x7f8000001200780b */ /* 0x000fda0003f0d200 */
[----:B------:R-:W-:Y:S01]  /*09a0*/  @!P0 FMUL R10, RZ, R18 ;  /* 0x00000012ff0a8220 */ /* 0x000fe20000400000 */
[----:B------:R-:W-:Y:S01]  /*09b0*/  @!P0 MOV R23, RZ ;  /* 0x000000ff00178202 */ /* 0x000fe20000000f00 */
[----:B------:R-:W-:Y:S06]  /*09c0*/  @!P0 BRA `(.L_x_8) ;  /* 0x00000004005c8947 */ /* 0x000fec0003800000 */
[----:B------:R-:W-:Y:S01]  /*09d0*/  IMAD.SHL.U32 R22, R18, 0x100, RZ ;  /* 0x0000010012167824 */ /* 0x000fe200078e00ff */
[----:B------:R-:W-:Y:S01]  /*09e0*/  UMOV UR4, URZ ;  /* 0x000000ff00047c82 */ /* 0x000fe20008000000 */
[----:B------:R-:W-:Y:S02]  /*09f0*/  IMAD.MOV.U32 R23, RZ, RZ, RZ ;  /* 0x000000ffff177224 */ /* 0x000fe400078e00ff */
[----:B------:R-:W-:Y:S01]  /*0a00*/  IMAD.MOV.U32 R25, RZ, RZ, RZ ;  /* 0x000000ffff197224 */ /* 0x000fe200078e00ff */
[----:B------:R-:W-:-:S07]  /*0a10*/  LOP3.LUT R22, R22, 0x80000000, RZ, 0xfc, !PT ;  /* 0x8000000016167812 */ /* 0x000fce00078efcff */
.L_x_9:
[----:B------:R-:W0:Y:S02]  /*0a20*/  LDC.64 R10, c[0x4][RZ] ;  /* 0x01000000ff0a7b82 */ /* 0x000e240000000a00 */
[----:B0-----:R-:W-:-:S05]  /*0a30*/  IMAD.WIDE.U32 R20, R25, 0x4, R10 ;  /* 0x0000000419147825 */ /* 0x001fca00078e000a */
[----:B------:R-:W2:Y:S01]  /*0a40*/  LDG.E.CONSTANT R11, desc[UR6][R20.64] ;  /* 0x00000006140b7981 */ /* 0x000ea2000c1e9900 */
[C---:B------:R-:W-:Y:S02]  /*0a50*/  IMAD.SHL.U32 R24, R25.reuse, 0x4, RZ ;  /* 0x0000000419187824 */ /* 0x040fe400078e00ff */
[----:B------:R-:W-:-:S03]  /*0a60*/  VIADD R25, R25, 0x1 ;  /* 0x0000000119197836 */ /* 0x000fc60000000000 */
[C---:B------:R-:W-:Y:S02]  /*0a70*/  ISETP.EQ.AND P5, PT, R24.reuse, RZ, PT ;  /* 0x000000ff1800720c */ /* 0x040fe40003fa2270 */
[C---:B------:R-:W-:Y:S02]  /*0a80*/  ISETP.EQ.AND P4, PT, R24.reuse, 0x4, PT ;  /* 0x000000041800780c */ /* 0x040fe40003f82270 */
[C---:B------:R-:W-:Y:S02]  /*0a90*/  ISETP.EQ.AND P3, PT, R24.reuse, 0x8, PT ;  /* 0x000000081800780c */ /* 0x040fe40003f62270 */
[C---:B------:R-:W-:Y:S02]  /*0aa0*/  ISETP.EQ.AND P2, PT, R24.reuse, 0xc, PT ;  /* 0x0000000c1800780c */ /* 0x040fe40003f42270 */
[----:B------:R-:W-:Y:S01]  /*0ab0*/  ISETP.EQ.AND P1, PT, R24, 0x10, PT ;  /* 0x000000101800780c */ /* 0x000fe20003f22270 */
[----:B--2---:R-:W-:-:S03]  /*0ac0*/  IMAD.WIDE.U32 R10, R11, R22, RZ ;  /* 0x000000160b0a7225 */ /* 0x004fc600078e00ff */
[----:B------:R-:W-:-:S04]  /*0ad0*/  IADD3 R10, P0, PT, R10, R23, RZ ;  /* 0x000000170a0a7210 */ /* 0x000fc80007f1e0ff */
[----:B------:R-:W-:Y:S01]  /*0ae0*/  IADD3.X R23, PT, PT, R11, UR4, RZ, P0, !PT ;  /* 0x000000040b177c10 */ /* 0x000fe200087fe4ff */
[--C-:B------:R-:W-:Y:S01]  /*0af0*/  @P5 IMAD.MOV.U32 R4, RZ, RZ, R10.reuse ;  /* 0x000000ffff045224 */ /* 0x100fe200078e000a */
[----:B------:R-:W-:Y:S01]  /*0b00*/  ISETP.NE.AND P5, PT, R25, 0x6, PT ;  /* 0x000000061900780c */ /* 0x000fe20003fa5270 */
[--C-:B------:R-:W-:Y:S01]  /*0b10*/  @P4 IMAD.MOV.U32 R5, RZ, RZ, R10.reuse ;  /* 0x000000ffff054224 */ /* 0x100fe200078e000a */
[----:B------:R-:W-:Y:S01]  /*0b20*/  ISETP.EQ.AND P0, PT, R24, 0x14, PT ;  /* 0x000000141800780c */ /* 0x000fe20003f02270 */
[--C-:B------:R-:W-:Y:S01]  /*0b30*/  @P3 IMAD.MOV.U32 R6, RZ, RZ, R10.reuse ;  /* 0x000000ffff063224 */ /* 0x100fe200078e000a */
[----:B------:R-:W-:Y:S01]  /*0b40*/  @P1 MOV R8, R10 ;  /* 0x0000000a00081202 */ /* 0x000fe20000000f00 */
[----:B------:R-:W-:-:S10]  /*0b50*/  @P2 IMAD.MOV.U32 R7, RZ, RZ, R10 ;  /* 0x000000ffff072224 */ /* 0x000fd400078e000a */
[----:B------:R-:W-:Y:S01]  /*0b60*/  @P0 IMAD.MOV.U32 R9, RZ, RZ, R10 ;  /* 0x000000ffff090224 */ /* 0x000fe200078e000a */
[----:B------:R-:W-:Y:S06]  /*0b70*/  @P5 BRA `(.L_x_9) ;  /* 0xfffffffc00a85947 */ /* 0x000fec000383ffff */
        /* <DEDUP_REMOVED lines=13> */
[--C-:B------:R-:W-:Y:S01]  /*0c50*/  @P3 IMAD.MOV.U32 R22, RZ, RZ, R4.reuse ;  /* 0x000000ffff163224 */ /* 0x100fe200078e0004 */
[C---:B------:R-:W-:Y:S01]  /*0c60*/  ISETP.EQ.AND P3, PT, R21.reuse, -0x4, PT ;  /* 0xfffffffc1500780c */ /* 0x040fe20003f62270 */
[----:B------:R-:W-:Y:S02]  /*0c70*/  @P4 IMAD.MOV.U32 R10, RZ, RZ, R4 ;  /* 0x000000ffff0a4224 */ /* 0x000fe400078e0004 */
[--C-:B------:R-:W-:Y:S01]  /*0c80*/  @P4 IMAD.MOV.U32 R22, RZ, RZ, R5.reuse ;  /* 0x000000ffff164224 */ /* 0x100fe200078e0005 */
[----:B------:R-:W-:Y:S01]  /*0c90*/  ISETP.EQ.AND P4, PT, R21, RZ, PT ;  /* 0x000000ff1500720c */ /* 0x000fe20003f82270 */
[----:B------:R-:W-:Y:S02]  /*0ca0*/  @P0 IMAD.MOV.U32 R10, RZ, RZ, R5 ;  /* 0x000000ffff0a0224 */ /* 0x000fe400078e0005 */
[--C-:B------:R-:W-:Y:S01]  /*0cb0*/  @P0 IMAD.MOV.U32 R22, RZ, RZ, R6.reuse ;  /* 0x000000ffff160224 */ /* 0x100fe200078e0006 */
[----:B------:R-:W-:Y:S01]  /*0cc0*/  @P1 MOV R22, R7 ;  /* 0x0000000700161202 */ /* 0x000fe20000000f00 */
[----:B------:R-:W-:-:S02]  /*0cd0*/  @P1 IMAD.MOV.U32 R10, RZ, RZ, R6 ;  /* 0x000000ffff0a1224 */ /* 0x000fc400078e0006 */
[----:B------:R-:W-:Y:S02]  /*0ce0*/  @P2 IMAD.MOV.U32 R10, RZ, RZ, R7 ;  /* 0x000000ffff0a2224 */ /* 0x000fe400078e0007 */
[--C-:B------:R-:W-:Y:S02]  /*0cf0*/  @P2 IMAD.MOV.U32 R22, RZ, RZ, R8.reuse ;  /* 0x000000ffff162224 */ /* 0x100fe400078e0008 */
[----:B------:R-:W-:Y:S02]  /*0d00*/  @P3 IMAD.MOV.U32 R10, RZ, RZ, R8 ;  /* 0x000000ffff0a3224 */ /* 0x000fe400078e0008 */
[--C-:B------:R-:W-:Y:S02]  /*0d10*/  @P3 IMAD.MOV.U32 R22, RZ, RZ, R9.reuse ;  /* 0x000000ffff163224 */ /* 0x100fe400078e0009 */
[----:B------:R-:W-:Y:S02]  /*0d20*/  @P4 IMAD.MOV.U32 R10, RZ, RZ, R9 ;  /* 0x000000ffff0a4224 */ /* 0x000fe400078e0009 */
[----:B------:R-:W-:-:S02]  /*0d30*/  @P4 IMAD.MOV.U32 R22, RZ, RZ, R23 ;  /* 0x000000ffff164224 */ /* 0x000fc400078e0017 */
[----:B------:R-:W-:Y:S01]  /*0d40*/  @P5 IMAD.MOV.U32 R10, RZ, RZ, R23 ;  /* 0x000000ffff0a5224 */ /* 0x000fe200078e0017 */
[----:B------:R-:W-:Y:S06]  /*0d50*/  @!P6 BRA `(.L_x_11) ;  /* 0x00000000002ce947 */ /* 0x000fec0003800000 */
[----:B------:R-:W-:Y:S01]  /*0d60*/  @P0 IMAD.MOV.U32 R11, RZ, RZ, R4 ;  /* 0x000000ffff0b0224 */ /* 0x000fe200078e0004 */
[----:B------:R-:W-:Y:S01]  /*0d70*/  ISETP.EQ.AND P0, PT, R21, 0x8, PT ;  /* 0x000000081500780c */ /* 0x000fe20003f02270 */
[----:B------:R-:W-:Y:S01]  /*0d80*/  @P1 IMAD.MOV.U32 R11, RZ, RZ, R5 ;  /* 0x000000ffff0b1224 */ /* 0x000fe200078e0005 */
[----:B------:R-:W-:Y:S01]  /*0d90*/  @P2 MOV R11, R6 ;  /* 0x00000006000b2202 */ /* 0x000fe20000000f00 */
[----:B------:R-:W-:Y:S01]  /*0da0*/  @P3 IMAD.MOV.U32 R11, RZ, RZ, R7 ;  /* 0x000000ffff0b3224 */ /* 0x000fe200078e0007 */
[----:B------:R-:W-:Y:S01]  /*0db0*/  LOP3.LUT R21, R20, 0x1f, RZ, 0xc0, !PT ;  /* 0x0000001f14157812 */ /* 0x000fe200078ec0ff */
[----:B------:R-:W-:Y:S02]  /*0dc0*/  @P4 IMAD.MOV.U32 R11, RZ, RZ, R8 ;  /* 0x000000ffff0b4224 */ /* 0x000fe400078e0008 */
[----:B------:R-:W-:Y:S01]  /*0dd0*/  @P5 IMAD.MOV.U32 R11, RZ, RZ, R9 ;  /* 0x000000ffff0b5224 */ /* 0x000fe200078e0009 */
[----:B------:R-:W-:-:S05]  /*0de0*/  SHF.L.W.U32.HI R22, R10, R21, R22 ;  /* 0x000000150a167219 */ /* 0x000fca0000010e16 */
[----:B------:R-:W-:-:S05]  /*0df0*/  @P0 IMAD.MOV.U32 R11, RZ, RZ, R23 ;  /* 0x000000ffff0b0224 */ /* 0x000fca00078e0017 */
[----:B------:R-:W-:-:S07]  /*0e00*/  SHF.L.W.U32.HI R10, R11, R21, R10 ;  /* 0x000000150b0a7219 */ /* 0x000fce0000010e0a */
.L_x_11:
[----:B------:R-:W-:Y:S05]  /*0e10*/  BSYNC.RECONVERGENT B2 ;  /* 0x0000000000027941 */ /* 0x000fea0003800200 */
.L_x_10:
        /* <DEDUP_REMOVED lines=18> */
.L_x_8:
[----:B------:R-:W-:Y:S05]  /*0f40*/  BSYNC.RECONVERGENT B1 ;  /* 0x0000000000017941 */ /* 0x000fea0003800200 */
.L_x_7:
[----:B------:R-:W-:Y:S01]  /*0f50*/  FMUL R11, R10, R10 ;  /* 0x0000000a0a0b7220 */ /* 0x000fe20000400000 */
[----:B------:R-:W-:Y:S01]  /*0f60*/  LOP3.LUT R21, R23, 0x1, RZ, 0xc0, !PT ;  /* 0x0000000117157812 */ /* 0x000fe200078ec0ff */
[----:B------:R-:W-:Y:S02]  /*0f70*/  BSSY.RECONVERGENT B1, `(.L_x_12) ;  /* 0x000006f000017945 */ /* 0x000fe40003800200 */
[----:B------:R-:W-:Y:S01]  /*0f80*/  FFMA R20, R11, R12, -0.0013887860113754868507 ;  /* 0xbab607ed0b147423 */ /* 0x000fe2000000000c */
[----:B------:R-:W-:Y:S01]  /*0f90*/  ISETP.NE.U32.AND P0, PT, R21, 0x1, PT ;  /* 0x000000011500780c */ /* 0x000fe20003f05070 */
[----:B------:R-:W-:-:S03]  /*0fa0*/  VIADD R21, R23, 0x1 ;  /* 0x0000000117157836 */ /* 0x000fc60000000000 */
[----:B------:R-:W-:Y:S02]  /*0fb0*/  FSEL R20, R20, -0.00019574658654164522886, P0 ;  /* 0xb94d415314147808 */ /* 0x000fe40000000000 */
[----:B------:R-:W-:Y:S02]  /*0fc0*/  FSEL R22, R13, 0.041666727513074874878, !P0 ;  /* 0x3d2aaabb0d167808 */ /* 0x000fe40004000000 */
[----:B------:R-:W-:Y:S02]  /*0fd0*/  LOP3.LUT P1, RZ, R21, 0x2, RZ, 0xc0, !PT ;  /* 0x0000000215ff7812 */ /* 0x000fe4000782c0ff */
[----:B------:R-:W-:Y:S01]  /*0fe0*/  FSEL R10, R10, 1, !P0 ;  /* 0x3f8000000a0a7808 */ /* 0x000fe20004000000 */
[C---:B------:R-:W-:Y:S01]  /*0ff0*/  FFMA R20, R11.reuse, R20, R22 ;  /* 0x000000140b147223 */ /* 0x040fe20000000016 */
[----:B------:R-:W-:Y:S02]  /*1000*/  FSEL R23, -R14, -0.4999999701976776123, !P0 ;  /* 0xbeffffff0e177808 */ /* 0x000fe40004000100 */
[----:B------:R-:W-:Y:S01]  /*1010*/  FSETP.GE.AND P0, PT, |R18|, 105615, PT ;  /* 0x47ce47801200780b */ /* 0x000fe20003f06200 */
[----:B------:R-:W-:-:S02]  /*1020*/  FFMA R21, R11, R10, RZ ;  /* 0x0000000a0b157223 */ /* 0x000fc400000000ff */
[----:B------:R-:W-:Y:S01]  /*1030*/  FFMA R20, R11, R20, R23 ;  /* 0x000000140b147223 */ /* 0x000fe20000000017 */
[----:B------:R-:W-:-:S03]  /*1040*/  IMAD.MOV.U32 R23, RZ, RZ, R16 ;  /* 0x000000ffff177224 */ /* 0x000fc600078e0010 */
[----:B------:R-:W-:-:S04]  /*1050*/  FFMA R10, R21, R20, R10 ;  /* 0x00000014150a7223 */ /* 0x000fc8000000000a */
[----:B------:R-:W-:-:S04]  /*1060*/  @P1 FADD R10, RZ, -R10 ;  /* 0x8000000aff0a1221 */ /* 0x000fc80000000000 */
[----:B------:R-:W-:Y:S01]  /*1070*/  FMUL R19, R19, R10 ;  /* 0x0000000a13137220 */ /* 0x000fe20000400000 */
[----:B------:R-:W-:-:S03]  /*1080*/  MOV R10, R17 ;  /* 0x00000011000a7202 */ /* 0x000fc60000000f00 */
[----:B------:R-:W-:Y:S01]  /*1090*/  FFMA R19, R18, R18, R19 ;  /* 0x0000001212137223 */ /* 0x000fe20000000013 */
[----:B------:R-:W-:Y:S06]  /*10a0*/  @!P0 BRA `(.L_x_13) ;  /* 0x00000004006c8947 */ /* 0x000fec0003800000 */
[----:B------:R-:W-:-:S13]  /*10b0*/  FSETP.NEU.AND P0, PT, |R18|, +INF , PT ;  /* 0x7f8000001200780b */ /* 0x000fda0003f0d200 */
[----:B------:R-:W-:Y:S01]  /*10c0*/  @!P0 FMUL R10, RZ, R18 ;  /* 0x00000012ff0a8220 */ /* 0x000fe20000400000 */
[----:B------:R-:W-:Y:S01]  /*10d0*/  @!P0 IMAD.MOV.U32 R23, RZ, RZ, RZ ;  /* 0x000000ffff178224 */ /* 0x000fe200078e00ff */
[----:B------:R-:W-:Y:S06]  /*10e0*/  @!P0 BRA `(.L_x_13) ;  /* 0x00000004005c8947 */ /* 0x000fec0003800000 */
[----:B------:R-:W-:Y:S01]  /*10f0*/  IMAD.SHL.U32 R22, R18, 0x100, RZ ;  /* 0x0000010012167824 */ /* 0x000fe200078e00ff */
[----:B------:R-:W-:Y:S01]  /*1100*/  UMOV UR4, URZ ;  /* 0x000000ff00047c82 */ /* 0x000fe20008000000 */
[----:B------:R-:W-:Y:S02]  /*1110*/  IMAD.MOV.U32 R23, RZ, RZ, RZ ;  /* 0x000000ffff177224 */ /* 0x000fe400078e00ff */
[----:B------:R-:W-:Y:S01]  /*1120*/  IMAD.MOV.U32 R25, RZ, RZ, RZ ;  /* 0x000000ffff197224 */ /* 0x000fe200078e00ff */
[----:B------:R-:W-:-:S07]  /*1130*/  LOP3.LUT R22, R22, 0x80000000, RZ, 0xfc, !PT ;  /* 0x8000000016167812 */ /* 0x000fce00078efcff */
.L_x_14:
        /* <DEDUP_REMOVED lines=40> */
[----:B------:R-:W-:Y:S01]  /*13c0*/  @P0 IMAD.MOV.U32 R10, RZ, RZ, R5 ;  /* 0x000000ffff0a0224 */ /* 0x000fe200078e0005 */
[----:B------:R-:W-:Y:S01]  /*13d0*/  @P1 MOV R10, R6 ;  /* 0x00000006000a1202 */ /* 0x000fe20000000f00 */
[----:B------:R-:W-:Y:S02]  /*13e0*/  @P0 IMAD.MOV.U32 R22, RZ, RZ, R6 ;  /* 0x000000ffff160224 */ /* 0x000fe400078e0006 */
        /* <DEDUP_REMOVED lines=10> */
[----:B------:R-:W-:Y:S02]  /*1490*/  ISETP.EQ.AND P0, PT, R21, 0x8, PT ;  /* 0x000000081500780c */ /* 0x000fe40003f02270 */
[----:B------:R-:W-:Y:S01]  /*14a0*/  @P1 MOV R11, R5 ;  /* 0x00000005000b1202 */ /* 0x000fe20000000f00 */
[----:B------:R-:W-:Y:S01]  /*14b0*/  @P2 IMAD.MOV.U32 R11, RZ, RZ, R6 ;  /* 0x000000ffff0b2224 */ /* 0x000fe200078e0006 */
[----:B------:R-:W-:Y:S01]  /*14c0*/  LOP3.LUT R21, R20, 0x1f, RZ, 0xc0, !PT ;  /* 0x0000001f14157812 */ /* 0x000fe200078ec0ff */
[----:B------:R-:W-:Y:S02]  /*14d0*/  @P3 IMAD.MOV.U32 R11, RZ, RZ, R7 ;  /* 0x000000ffff0b3224 */ /* 0x000fe400078e0007 */
[----:B------:R-:W-:Y:S01]  /*14e0*/  @P4 IMAD.MOV.U32 R11, RZ, RZ, R8 ;  /* 0x000000ffff0b4224 */ /* 0x000fe200078e0008 */
[----:B------:R-:W-:Y:S01]  /*14f0*/  SHF.L.W.U32.HI R22, R10, R21, R22 ;  /* 0x000000150a167219 */ /* 0x000fe20000010e16 */
[----:B------:R-:W-:-:S04]  /*1500*/  @P5 IMAD.MOV.U32 R11, RZ, RZ, R9 ;  /* 0x000000ffff0b5224 */ /* 0x000fc800078e0009 */
[----:B------:R-:W-:-:S05]  /*1510*/  @P0 IMAD.MOV.U32 R11, RZ, RZ, R23 ;  /* 0x000000ffff0b0224 */ /* 0x000fca00078e0017 */
[----:B------:R-:W-:-:S07]  /*1520*/  SHF.L.W.U32.HI R10, R11, R21, R10 ;  /* 0x000000150b0a7219 */ /* 0x000fce0000010e0a */
.L_x_16:
[----:B------:R-:W-:Y:S05]  /*1530*/  BSYNC.RECONVERGENT B2 ;  /* 0x0000000000027941 */ /* 0x000fea0003800200 */
.L_x_15:
        /* <DEDUP_REMOVED lines=18> */
.L_x_13:
[----:B------:R-:W-:Y:S05]  /*1660*/  BSYNC.RECONVERGENT B1 ;  /* 0x0000000000017941 */ /* 0x000fea0003800200 */
.L_x_12:
[----:B------:R-:W-:Y:S01]  /*1670*/  FMUL R11, R10, R10 ;  /* 0x0000000a0a0b7220 */ /* 0x000fe20000400000 */
[C---:B------:R-:W-:Y:S01]  /*1680*/  LOP3.LUT R21, R23.reuse, 0x1, RZ, 0xc0, !PT ;  /* 0x0000000117157812 */ /* 0x040fe200078ec0ff */
[----:B------:R-:W-:Y:S01]  /*1690*/  BSSY.RECONVERGENT B1, `(.L_x_17) ;  /* 0x000006a000017945 */ /* 0x000fe20003800200 */
[----:B------:R-:W-:Y:S01]  /*16a0*/  LOP3.LUT P1, RZ, R23, 0x2, RZ, 0xc0, !PT ;  /* 0x0000000217ff7812 */ /* 0x000fe2000782c0ff */
[----:B------:R-:W-:Y:S01]  /*16b0*/  FFMA R20, R11, R12, -0.0013887860113754868507 ;  /* 0xbab607ed0b147423 */ /* 0x000fe2000000000c */
[----:B------:R-:W-:-:S04]  /*16c0*/  ISETP.NE.U32.AND P0, PT, R21, 0x1, PT ;  /* 0x000000011500780c */ /* 0x000fc80003f05070 */
[----:B------:R-:W-:Y:S02]  /*16d0*/  FSEL R22, R20, -0.00019574658654164522886, !P0 ;  /* 0xb94d415314167808 */ /* 0x000fe40004000000 */
[----:B------:R-:W-:Y:S02]  /*16e0*/  FSEL R24, R13, 0.041666727513074874878, P0 ;  /* 0x3d2aaabb0d187808 */ /* 0x000fe40000000000 */
[----:B------:R-:W-:Y:S02]  /*16f0*/  FSEL R20, R10, 1, P0 ;  /* 0x3f8000000a147808 */ /* 0x000fe40000000000 */
[----:B------:R-:W-:Y:S01]  /*1700*/  FSEL R23, -R14, -0.4999999701976776123, P0 ;  /* 0xbeffffff0e177808 */ /* 0x000fe20000000100 */
[C---:B------:R-:W-:Y:S01]  /*1710*/  FFMA R22, R11.reuse, R22, R24 ;  /* 0x000000160b167223 */ /* 0x040fe20000000018 */
[----:B------:R-:W-:Y:S01]  /*1720*/  FSETP.GE.AND P0, PT, |R18|, 105615, PT ;  /* 0x47ce47801200780b */ /* 0x000fe20003f06200 */
[C---:B------:R-:W-:Y:S02]  /*1730*/  FFMA R21, R11.reuse, R20, RZ ;  /* 0x000000140b157223 */ /* 0x040fe400000000ff */
[----:B------:R-:W-:-:S04]  /*1740*/  FFMA R22, R11, R22, R23 ;  /* 0x000000160b167223 */ /* 0x000fc80000000017 */
[----:B------:R-:W-:-:S04]  /*1750*/  FFMA R20, R21, R22, R20 ;  /* 0x0000001615147223 */ /* 0x000fc80000000014 */
[----:B------:R-:W-:Y:S02]  /*1760*/  @P1 FADD R20, RZ, -R20 ;  /* 0x80000014ff141221 */ /* 0x000fe40000000000 */
[----:B------:R-:W-:Y:S05]  /*1770*/  @!P0 BRA `(.L_x_18) ;  /* 0x00000004006c8947 */ /* 0x000fea0003800000 */
[----:B------:R-:W-:-:S13]  /*1780*/  FSETP.NEU.AND P0, PT, |R18|, +INF , PT ;  /* 0x7f8000001200780b */ /* 0x000fda0003f0d200 */
[----:B------:R-:W-:Y:S01]  /*1790*/  @!P0 FMUL R17, RZ, R18 ;  /* 0x00000012ff118220 */ /* 0x000fe20000400000 */
[----:B------:R-:W-:Y:S01]  /*17a0*/  @!P0 IMAD.MOV.U32 R16, RZ, RZ, RZ ;  /* 0x000000ffff108224 */ /* 0x000fe200078e00ff */
[----:B------:R-:W-:Y:S06]  /*17b0*/  @!P0 BRA `(.L_x_18) ;  /* 0x00000004005c8947 */ /* 0x000fec0003800000 */
[----:B------:R-:W0:Y:S01]  /*17c0*/  LDC.64 R10, c[0x4][RZ] ;  /* 0x01000000ff0a7b82 */ /* 0x000e220000000a00 */
[----:B------:R-:W-:Y:S01]  /*17d0*/  SHF.L.U32 R16, R18, 0x8, RZ ;  /* 0x0000000812107819 */ /* 0x000fe200000006ff */
[----:B------:R-:W-:Y:S01]  /*17e0*/  IMAD.MOV.U32 R21, RZ, RZ, RZ ;  /* 0x000000ffff157224 */ /* 0x000fe200078e00ff */
[----:B------:R-:W-:Y:S01]  /*17f0*/  UMOV UR4, URZ ;  /* 0x000000ff00047c82 */ /* 0x000fe20008000000 */
[----:B------:R-:W-:Y:S01]  /*1800*/  IMAD.MOV.U32 R25, RZ, RZ, RZ ;  /* 0x000000ffff197224 */ /* 0x000fe200078e00ff */
[----:B------:R-:W-:-:S07]  /*1810*/  LOP3.LUT R27, R16, 0x80000000, RZ, 0xfc, !PT ;  /* 0x80000000101b7812 */ /* 0x000fce00078efcff */
.L_x_19:
        /* <DEDUP_REMOVED lines=16> */
[--C-:B------:R-:W-:Y:S02]  /*1920*/  @P3 IMAD.MOV.U32 R6, RZ, RZ, R16.reuse ;  /* 0x000000ffff063224 */ /* 0x100fe400078e0010 */
[--C-:B------:R-:W-:Y:S02]  /*1930*/  @P2 IMAD.MOV.U32 R7, RZ, RZ, R16.reuse ;  /* 0x000000ffff072224 */ /* 0x100fe400078e0010 */
[----:B------:R-:W-:-:S08]  /*1940*/  @P1 IMAD.MOV.U32 R8, RZ, RZ, R16 ;  /* 0x000000ffff081224 */ /* 0x000fd000078e0010 */
[----:B------:R-:W-:Y:S01]  /*1950*/  @P0 MOV R9, R16 ;  /* 0x0000001000090202 */ /* 0x000fe20000000f00 */
        /* <DEDUP_REMOVED lines=20> */
[--C-:B------:R-:W-:Y:S02]  /*1aa0*/  @P0 IMAD.MOV.U32 R16, RZ, RZ, R6.reuse ;  /* 0x000000ffff100224 */ /* 0x100fe400078e0006 */
[----:B------:R-:W-:Y:S01]  /*1ab0*/  @P1 IMAD.MOV.U32 R10, RZ, RZ, R6 ;  /* 0x000000ffff0a1224 */ /* 0x000fe200078e0006 */
[----:B------:R-:W-:Y:S01]  /*1ac0*/  @P2 MOV R10, R7 ;  /* 0x00000007000a2202 */ /* 0x000fe20000000f00 */
[----:B------:R-:W-:-:S02]  /*1ad0*/  @P1 IMAD.MOV.U32 R16, RZ, RZ, R7 ;  /* 0x000000ffff101224 */ /* 0x000fc400078e0007 */
[--C-:B------:R-:W-:Y:S02]  /*1ae0*/  @P2 IMAD.MOV.U32 R16, RZ, RZ, R8.reuse ;  /* 0x000000ffff102224 */ /* 0x100fe400078e0008 */
[----:B------:R-:W-:Y:S02]  /*1af0*/  @P3 IMAD.MOV.U32 R10, RZ, RZ, R8 ;  /* 0x000000ffff0a3224 */ /* 0x000fe400078e0008 */
[--C-:B------:R-:W-:Y:S02]  /*1b00*/  @P3 IMAD.MOV.U32 R16, RZ, RZ, R9.reuse ;  /* 0x000000ffff103224 */ /* 0x100fe400078e0009 */
[----:B------:R-:W-:Y:S02]  /*1b10*/  @P4 IMAD.MOV.U32 R10, RZ, RZ, R9 ;  /* 0x000000ffff0a4224 */ /* 0x000fe400078e0009 */
[--C-:B------:R-:W-:Y:S02]  /*1b20*/  @P4 IMAD.MOV.U32 R16, RZ, RZ, R21.reuse ;  /* 0x000000ffff104224 */ /* 0x100fe400078e0015 */
[----:B------:R-:W-:Y:S01]  /*1b30*/  @P5 IMAD.MOV.U32 R10, RZ, RZ, R21 ;  /* 0x000000ffff0a5224 */ /* 0x000fe200078e0015 */
[----:B------:R-:W-:Y:S06]  /*1b40*/  @!P6 BRA `(.L_x_21) ;  /* 0x00000000002ce947 */ /* 0x000fec0003800000 */
[----:B------:R-:W-:Y:S01]  /*1b50*/  @P0 IMAD.MOV.U32 R11, RZ, RZ, R4 ;  /* 0x000000ffff0b0224 */ /* 0x000fe200078e0004 */
[----:B------:R-:W-:Y:S01]  /*1b60*/  ISETP.EQ.AND P0, PT, R22, 0x8, PT ;  /* 0x000000081600780c */ /* 0x000fe20003f02270 */
[----:B------:R-:W-:Y:S01]  /*1b70*/  @P1 IMAD.MOV.U32 R11, RZ, RZ, R5 ;  /* 0x000000ffff0b1224 */ /* 0x000fe200078e0005 */
[----:B------:R-:W-:Y:S01]  /*1b80*/  LOP3.LUT R17, R17, 0x1f, RZ, 0xc0, !PT ;  /* 0x0000001f11117812 */ /* 0x000fe200078ec0ff */
[----:B------:R-:W-:Y:S01]  /*1b90*/  @P2 IMAD.MOV.U32 R11, RZ, RZ, R6 ;  /* 0x000000ffff0b2224 */ /* 0x000fe200078e0006 */
[----:B------:R-:W-:Y:S01]  /*1ba0*/  @P3 MOV R11, R7 ;  /* 0x00000007000b3202 */ /* 0x000fe20000000f00 */
[----:B------:R-:W-:Y:S01]  /*1bb0*/  @P4 IMAD.MOV.U32 R11, RZ, RZ, R8 ;  /* 0x000000ffff0b4224 */ /* 0x000fe200078e0008 */
[----:B------:R-:W-:Y:S01]  /*1bc0*/  SHF.L.W.U32.HI R16, R10, R17, R16 ;  /* 0x000000110a107219 */ /* 0x000fe20000010e10 */
[----:B------:R-:W-:-:S06]  /*1bd0*/  @P5 IMAD.MOV.U32 R11, RZ, RZ, R9 ;  /* 0x000000ffff0b5224 */ /* 0x000fcc00078e0009 */
[----:B------:R-:W-:-:S05]  /*1be0*/  @P0 IMAD.MOV.U32 R11, RZ, RZ, R21 ;  /* 0x000000ffff0b0224 */ /* 0x000fca00078e0015 */
[----:B------:R-:W-:-:S07]  /*1bf0*/  SHF.L.W.U32.HI R10, R11, R17, R10 ;  /* 0x000000110b0a7219 */ /* 0x000fce0000010e0a */
.L_x_21:
[----:B------:R-:W-:Y:S05]  /*1c00*/  BSYNC.RECONVERGENT B2 ;  /* 0x0000000000027941 */ /* 0x000fea0003800200 */
.L_x_20:
        /* <DEDUP_REMOVED lines=18> */
.L_x_18:
[----:B------:R-:W-:Y:S05]  /*1d30*/  BSYNC.RECONVERGENT B1 ;  /* 0x0000000000017941 */ /* 0x000fea0003800200 */
.L_x_17:
[----:B------:R-:W0:Y:S02]  /*1d40*/  LDC.64 R10, c[0x0][0x388] ;  /* 0x0000e200ff0a7b82 */ /* 0x000e240000000a00 */
[----:B0-----:R-:W-:-:S05]  /*1d50*/  IMAD.WIDE R10, R15, 0x4, R10 ;  /* 0x000000040f0a7825 */ /* 0x001fca00078e020a */
[----:B------:R0:W2:Y:S01]  /*1d60*/  LDG.E R18, desc[UR6][R10.64] ;  /* 0x000000060a127981 */ /* 0x0000a2000c1e1900 */
        /* <DEDUP_REMOVED lines=8> */
[----:B------:R-:W-:Y:S02]  /*1df0*/  FSEL R16, -R14, -0.4999999701976776123, P0 ;  /* 0xbeffffff0e107808 */ /* 0x000fe40000000100 */
[----:B------:R-:W-:Y:S01]  /*1e00*/  FSEL R17, R17, 1, P0 ;  /* 0x3f80000011117808 */ /* 0x000fe20000000000 */
[----:B------:R-:W-:-:S04]  /*1e10*/  FFMA R22, R21, R22, R24 ;  /* 0x0000001615167223 */ /* 0x000fc80000000018 */
[C---:B------:R-:W-:Y:S01]  /*1e20*/  FFMA R16, R21.reuse, R22, R16 ;  /* 0x0000001615107223 */ /* 0x040fe20000000010 */
[----:B0-----:R-:W-:-:S04]  /*1e30*/  FFMA R10, R21, R17, RZ ;  /* 0x00000011150a7223 */ /* 0x001fc800000000ff */
[----:B------:R-:W-:-:S04]  /*1e40*/  FFMA R10, R10, R16, R17 ;  /* 0x000000100a0a7223 */ /* 0x000fc80000000011 */
[----:B------:R-:W-:-:S04]  /*1e50*/  @P1 FADD R10, RZ, -R10 ;  /* 0x8000000aff0a1221 */ /* 0x000fc80000000000 */
[----:B------:R-:W-:-:S04]  /*1e60*/  FFMA R16, R20, R10, R19 ;  /* 0x0000000a14107223 */ /* 0x000fc80000000013 */
[----:B------:R-:W0:Y:S02]  /*1e70*/  F2F.F64.F32 R10, R16 ;  /* 0x00000010000a7310 */ /* 0x000e240000201800 */
[----:B0-----:R-:W-:Y:S01]  /*1e80*/  DADD R10, R10, -1 ;  /* 0xbff000000a0a7429 */ /* 0x001fe20000000000 */
[C---:B--2---:R-:W-:Y:S01]  /*1e90*/  FMUL R24, R18.reuse, 0.63661974668502807617 ;  /* 0x3f22f98312187820 */ /* 0x044fe20000400000 */
[----:B------:R-:W-:-:S04]  /*1ea0*/  FSETP.GE.AND P2, PT, |R18|, 105615, PT ;  /* 0x47ce47801200780b */ /* 0x000fc80003f46200 */
[----:B------:R-:W-:Y:S01]  /*1eb0*/  P2R R21, PR, RZ, 0x4 ;  /* 0x00000004ff157803 */ /* 0x000fe20000000000 */
[----:B------:R-:W0:Y:S02]  /*1ec0*/  F2I.NTZ R24, R24 ;  /* 0x0000001800187305 */ /* 0x000e240000203100 */
[----:B0-----:R-:W-:-:S05]  /*1ed0*/  I2FP.F32.S32 R19, R24 ;  /* 0x0000001800137245 */ /* 0x001fca0000201400 */
[----:B------:R-:W-:-:S04]  /*1ee0*/  FFMA R20, R19, -1.5707962512969970703, R18 ;  /* 0xbfc90fda13147823 */ /* 0x000fc80000000012 */
[----:B------:R-:W-:-:S04]  /*1ef0*/  FFMA R20, R19, -7.5497894158615963534e-08, R20 ;  /* 0xb3a2216813147823 */ /* 0x000fc80000000014 */
[----:B------:R-:W-:Y:S01]  /*1f00*/  FFMA R19, R19, -5.3903029534742383927e-15, R20 ;  /* 0xa7c234c513137823 */ /* 0x000fe20000000014 */
[----:B------:R-:W-:-:S03]  /*1f10*/  IMAD.MOV.U32 R20, RZ, RZ, R24 ;  /* 0x000000ffff147224 */ /* 0x000fc600078e0018 */
[----:B------:R-:W-:Y:S01]  /*1f20*/  IMAD.MOV.U32 R25, RZ, RZ, R19 ;  /* 0x000000ffff197224 */ /* 0x000fe200078e0013 */
[----:B------:R-:W-:Y:S06]  /*1f30*/  @!P2 BRA `(.L_x_23) ;  /* 0x00000004006ca947 */ /* 0x000fec0003800000 */
[----:B------:R-:W-:-:S13]  /*1f40*/  FSETP.NEU.AND P0, PT, |R18|, +INF , PT ;  /* 0x7f8000001200780b */ /* 0x000fda0003f0d200 */
[----:B------:R-:W-:Y:S01]  /*1f50*/  @!P0 FMUL R25, RZ, R18 ;  /* 0x00000012ff198220 */ /* 0x000fe20000400000 */
[----:B------:R-:W-:Y:S01]  /*1f60*/  @!P0 IMAD.MOV.U32 R24, RZ, RZ, RZ ;  /* 0x000000ffff188224 */ /* 0x000fe200078e00ff */
[----:B------:R-:W-:Y:S06]  /*1f70*/  @!P0 BRA `(.L_x_23) ;  /* 0x00000004005c8947 */ /* 0x000fec0003800000 */
[----:B------:R-:W-:Y:S01]  /*1f80*/  SHF.L.U32 R24, R18, 0x8, RZ ;  /* 0x0000000812187819 */ /* 0x000fe200000006ff */
[----:B------:R-:W-:Y:S01]  /*1f90*/  IMAD.MOV.U32 R25, RZ, RZ, RZ ;  /* 0x000000ffff197224 */ /* 0x000fe200078e00ff */
[----:B------:R-:W-:Y:S01]  /*1fa0*/  UMOV UR4, URZ ;  /* 0x000000ff00047c82 */ /* 0x000fe20008000000 */
[----:B------:R-:W-:Y:S01]  /*1fb0*/  IMAD.MOV.U32 R27, RZ, RZ, RZ ;  /* 0x000000ffff1b7224 */ /* 0x000fe200078e00ff */
[----:B------:R-:W-:-:S07]  /*1fc0*/  LOP3.LUT R24, R24, 0x80000000, RZ, 0xfc, !PT ;  /* 0x8000000018187812 */ /* 0x000fce00078efcff */
.L_x_24:
[----:B------:R-:W0:Y:S02]  /*1fd0*/  LDC.64 R16, c[0x4][RZ] ;  /* 0x01000000ff107b82 */ /* 0x000e240000000a00 */
[----:B0-----:R-:W-:-:S05]  /*1fe0*/  IMAD.WIDE.U32 R22, R27, 0x4, R16 ;  /* 0x000000041b167825 */ /* 0x001fca00078e0010 */
[----:B------:R-:W2:Y:S01]  /*1ff0*/  LDG.E.CONSTANT R17, desc[UR6][R22.64] ;  /* 0x0000000616117981 */ /* 0x000ea2000c1e9900 */
[C---:B------:R-:W-:Y:S02]  /*2000*/  IMAD.SHL.U32 R28, R27.reuse, 0x4, RZ ;  /* 0x000000041b1c7824 */ /* 0x040fe400078e00ff */
[----:B------:R-:W-:-:S03]  /*2010*/  VIADD R27, R27, 0x1 ;  /* 0x000000011b1b7836 */ /* 0x000fc60000000000 */
[C---:B------:R-:W-:Y:S02]  /*2020*/  ISETP.EQ.AND P0, PT, R28.reuse, 0x4, PT ;  /* 0x000000041c00780c */ /* 0x040fe40003f02270 */
[C---:B------:R-:W-:Y:S02]  /*2030*/  ISETP.EQ.AND P4, PT, R28.reuse, RZ, PT ;  /* 0x000000ff1c00720c */ /* 0x040fe40003f82270 */
        /* <DEDUP_REMOVED lines=8> */
[C---:B------:R-:W-:Y:S01]  /*20c0*/  ISETP.EQ.AND P1, PT, R28.reuse, 0x8, PT ;  /* 0x000000081c00780c */ /* 0x040fe20003f22270 */
[--C-:B------:R-:W-:Y:S01]  /*20d0*/  @P2 IMAD.MOV.U32 R7, RZ, RZ, R16.reuse ;  /* 0x000000ffff072224 */ /* 0x100fe200078e0010 */
[----:B------:R-:W-:Y:S01]  /*20e0*/  ISETP.EQ.AND P4, PT, R28, 0x14, PT ;  /* 0x000000141c00780c */ /* 0x000fe20003f82270 */
[----:B------:R-:W-:-:S10]  /*20f0*/  @P3 IMAD.MOV.U32 R8, RZ, RZ, R16 ;  /* 0x000000ffff083224 */ /* 0x000fd400078e0010 */
[----:B------:R-:W-:Y:S02]  /*2100*/  @P1 IMAD.MOV.U32 R6, RZ, RZ, R16 ;  /* 0x000000ffff061224 */ /* 0x000fe400078e0010 */
        /* <DEDUP_REMOVED lines=13> */
[C---:B------:R-:W-:Y:S02]  /*21e0*/  ISETP.EQ.AND P4, PT, R23.reuse, RZ, PT ;  /* 0x000000ff1700720c */ /* 0x040fe40003f82270 */
[----:B------:R-:W-:-:S03]  /*21f0*/  ISETP.EQ.AND P5, PT, R23, 0x4, PT ;  /* 0x000000041700780c */ /* 0x000fc60003fa2270 */
[--C-:B------:R-:W-:Y:S01]  /*2200*/  @P2 IMAD.MOV.U32 R24, RZ, RZ, R4.reuse ;  /* 0x000000ffff182224 */ /* 0x100fe200078e0004 */
[C---:B------:R-:W-:Y:S01]  /*2210*/  ISETP.EQ.AND P2, PT, R23.reuse, -0x8, PT ;  /* 0xfffffff81700780c */ /* 0x040fe20003f42270 */
[----:B------:R-:W-:Y:S02]  /*2220*/  @P3 IMAD.MOV.U32 R17, RZ, RZ, R4 ;  /* 0x000000ffff113224 */ /* 0x000fe400078e0004 */
[--C-:B------:R-:W-:Y:S01]  /*2230*/  @P3 IMAD.MOV.U32 R24, RZ, RZ, R5.reuse ;  /* 0x000000ffff183224 */ /* 0x100fe200078e0005 */
[----:B------:R-:W-:Y:S01]  /*2240*/  ISETP.EQ.AND P3, PT, R23, -0x4, PT ;  /* 0xfffffffc1700780c */ /* 0x000fe20003f62270 */
[----:B------:R-:W-:Y:S02]  /*2250*/  @P0 IMAD.MOV.U32 R17, RZ, RZ, R5 ;  /* 0x000000ffff110224 */ /* 0x000fe400078e0005 */
[--C-:B------:R-:W-:Y:S02]  /*2260*/  @P0 IMAD.MOV.U32 R24, RZ, RZ, R6.reuse ;  /* 0x000000ffff180224 */ /* 0x100fe400078e0006 */
[----:B------:R-:W-:-:S02]  /*2270*/  @P1 IMAD.MOV.U32 R17, RZ, RZ, R6 ;  /* 0x000000ffff111224 */ /* 0x000fc400078e0006 */
[----:B------:R-:W-:Y:S02]  /*2280*/  @P1 IMAD.MOV.U32 R24, RZ, RZ, R7 ;  /* 0x000000ffff181224 */ /* 0x000fe400078e0007 */
[----:B------:R-:W-:Y:S01]  /*2290*/  @P2 MOV R17, R7 ;  /* 0x0000000700112202 */ /* 0x000fe20000000f00 */
[----:B------:R-:W-:-:S03]  /*22a0*/  @P2 IMAD.MOV.U32 R24, RZ, RZ, R8 ;  /* 0x000000ffff182224 */ /* 0x000fc600078e0008 */
        /* <DEDUP_REMOVED lines=17> */
.L_x_26:
[----:B------:R-:W-:Y:S05]  /*23c0*/  BSYNC.RECONVERGENT B2 ;  /* 0x0000000000027941 */ /* 0x000fea0003800200 */
.L_x_25:
        /* <DEDUP_REMOVED lines=18> */
.L_x_23:
[----:B------:R-:W-:Y:S05]  /*24f0*/  BSYNC.RECONVERGENT B1 ;  /* 0x0000000000017941 */ /* 0x000fea0003800200 */
.L_x_22:
[----:B------:R-:W-:Y:S01]  /*2500*/  FMUL R17, R25, R25 ;  /* 0x0000001919117220 */ /* 0x000fe20000400000 */
[----:B------:R-:W-:Y:S01]  /*2510*/  LOP3.LUT R22, R24, 0x1, RZ, 0xc0, !PT ;  /* 0x0000000118167812 */ /* 0x000fe200078ec0ff */
[----:B------:R-:W-:Y:S01]  /*2520*/  BSSY.RECONVERGENT B1, `(.L_x_27) ;  /* 0x000006d000017945 */ /* 0x000fe20003800200 */
[----:B------:R-:W-:Y:S01]  /*2530*/  ISETP.NE.AND P2, PT, R21, RZ, PT ;  /* 0x000000ff1500720c */ /* 0x000fe20003f45270 */
[----:B------:R-:W-:Y:S01]  /*2540*/  FFMA R16, R17, R12, -0.0013887860113754868507 ;  /* 0xbab607ed11107423 */ /* 0x000fe2000000000c */
[----:B------:R-:W-:Y:S01]  /*2550*/  ISETP.NE.U32.AND P0, PT, R22, 0x1, PT ;  /* 0x000000011600780c */ /* 0x000fe20003f05070 */
[----:B------:R-:W-:Y:S02]  /*2560*/  VIADD R22, R24, 0x1 ;  /* 0x0000000118167836 */ /* 0x000fe40000000000 */
[----:B------:R-:W-:Y:S01]  /*2570*/  IMAD.MOV.U32 R27, RZ, RZ, R20 ;  /* 0x000000ffff1b7224 */ /* 0x000fe200078e0014 */
[----:B------:R-:W-:Y:S02]  /*2580*/  FSEL R16, R16, -0.00019574658654164522886, P0 ;  /* 0xb94d415310107808 */ /* 0x000fe40000000000 */
[----:B------:R-:W-:-:S02]  /*2590*/  FSEL R24, R13, 0.041666727513074874878, !P0 ;  /* 0x3d2aaabb0d187808 */ /* 0x000fc40004000000 */
[----:B------:R-:W-:Y:S02]  /*25a0*/  LOP3.LUT P1, RZ, R22, 0x2, RZ, 0xc0, !PT ;  /* 0x0000000216ff7812 */ /* 0x000fe4000782c0ff */
[----:B------:R-:W-:Y:S01]  /*25b0*/  FSEL R22, R25, 1, !P0 ;  /* 0x3f80000019167808 */ /* 0x000fe20004000000 */
[----:B------:R-:W-:Y:S01]  /*25c0*/  FFMA R16, R17, R16, R24 ;  /* 0x0000001011107223 */ /* 0x000fe20000000018 */
[----:B------:R-:W-:-:S03]  /*25d0*/  FSEL R25, -R14, -0.4999999701976776123, !P0 ;  /* 0xbeffffff0e197808 */ /* 0x000fc60004000100 */
[C---:B------:R-:W-:Y:S02]  /*25e0*/  FFMA R23, R17.reuse, R22, RZ ;  /* 0x0000001611177223 */ /* 0x040fe400000000ff */
[----:B------:R-:W-:-:S04]  /*25f0*/  FFMA R16, R17, R16, R25 ;  /* 0x0000001011107223 */ /* 0x000fc80000000019 */
[----:B------:R-:W-:Y:S01]  /*2600*/  FFMA R22, R23, R16, R22 ;  /* 0x0000001017167223 */ /* 0x000fe20000000016 */
[----:B------:R-:W-:-:S03]  /*2610*/  IMAD.MOV.U32 R16, RZ, RZ, R19 ;  /* 0x000000ffff107224 */ /* 0x000fc600078e0013 */
        /* <DEDUP_REMOVED lines=11> */
.L_x_29:
        /* <DEDUP_REMOVED lines=16> */
[----:B------:R-:W-:Y:S01]  /*27d0*/  @P2 IMAD.MOV.U32 R7, RZ, RZ, R16 ;  /* 0x000000ffff072224 */ /* 0x000fe200078e0010 */
[----:B------:R-:W-:Y:S02]  /*27e0*/  ISETP.EQ.AND P4, PT, R27, 0x14, PT ;  /* 0x000000141b00780c */ /* 0x000fe40003f82270 */
[----:B------:R-:W-:-:S09]  /*27f0*/  @P3 MOV R8, R16 ;  /* 0x0000001000083202 */ /* 0x000fd20000000f00 */
[--C-:B------:R-:W-:Y:S02]  /*2800*/  @P1 IMAD.MOV.U32 R6, RZ, RZ, R16.reuse ;  /* 0x000000ffff061224 */ /* 0x100fe400078e0010 */
        /* <DEDUP_REMOVED lines=21> */
[--C-:B------:R-:W-:Y:S01]  /*2960*/  @P0 IMAD.MOV.U32 R23, RZ, RZ, R6.reuse ;  /* 0x000000ffff170224 */ /* 0x100fe200078e0006 */
[----:B------:R-:W-:Y:S01]  /*2970*/  @P1 MOV R23, R7 ;  /* 0x0000000700171202 */ /* 0x000fe20000000f00 */
[----:B------:R-:W-:-:S04]  /*2980*/  @P1 IMAD.MOV.U32 R17, RZ, RZ, R6 ;  /* 0x000000ffff111224 */ /* 0x000fc800078e0006 */
        /* <DEDUP_REMOVED lines=19> */
.L_x_31:
[----:B------:R-:W-:Y:S05]  /*2ac0*/  BSYNC.RECONVERGENT B2 ;  /* 0x0000000000027941 */ /* 0x000fea0003800200 */
.L_x_30:
        /* <DEDUP_REMOVED lines=18> */
.L_x_28:
[----:B------:R-:W-:Y:S05]  /*2bf0*/  BSYNC.RECONVERGENT B1 ;  /* 0x0000000000017941 */ /* 0x000fea0003800200 */
.L_x_27:
[----:B------:R-:W-:Y:S01]  /*2c00*/  FMUL R17, R16, R16 ;  /* 0x0000001010117220 */ /* 0x000fe20000400000 */
[C---:B------:R-:W-:Y:S01]  /*2c10*/  LOP3.LUT R24, R27.reuse, 0x1, RZ, 0xc0, !PT ;  /* 0x000000011b187812 */ /* 0x040fe200078ec0ff */
[----:B------:R-:W-:Y:S01]  /*2c20*/  BSSY.RECONVERGENT B1, `(.L_x_32) ;  /* 0x000006f000017945 */ /* 0x000fe20003800200 */
[----:B------:R-:W-:Y:S01]  /*2c30*/  IADD3 R25, PT, PT, R27, 0x1, RZ ;  /* 0x000000011b197810 */ /* 0x000fe20007ffe0ff */
[----:B------:R-:W-:Y:S01]  /*2c40*/  FFMA R23, R17, R12, -0.0013887860113754868507 ;  /* 0xbab607ed11177423 */ /* 0x000fe2000000000c */
[----:B------:R-:W-:Y:S01]  /*2c50*/  ISETP.NE.U32.AND P0, PT, R24, 0x1, PT ;  /* 0x000000011800780c */ /* 0x000fe20003f05070 */
[----:B------:R-:W-:Y:S01]  /*2c60*/  IMAD.MOV.U32 R27, RZ, RZ, R20 ;  /* 0x000000ffff1b7224 */ /* 0x000fe200078e0014 */
[----:B------:R-:W-:Y:S02]  /*2c70*/  LOP3.LUT P1, RZ, R25, 0x2, RZ, 0xc0, !PT ;  /* 0x0000000219ff7812 */ /* 0x000fe4000782c0ff */
[----:B------:R-:W-:Y:S02]  /*2c80*/  FSEL R24, R23, -0.00019574658654164522886, P0 ;  /* 0xb94d415317187808 */ /* 0x000fe40000000000 */
[----:B------:R-:W-:-:S02]  /*2c90*/  FSEL R28, R13, 0.041666727513074874878, !P0 ;  /* 0x3d2aaabb0d1c7808 */ /* 0x000fc40004000000 */
[----:B------:R-:W-:Y:S02]  /*2ca0*/  FSEL R16, R16, 1, !P0 ;  /* 0x3f80000010107808 */ /* 0x000fe40004000000 */
[----:B------:R-:W-:Y:S01]  /*2cb0*/  FSEL R25, -R14, -0.4999999701976776123, !P0 ;  /* 0xbeffffff0e197808 */ /* 0x000fe20004000100 */
[----:B------:R-:W-:Y:S01]  /*2cc0*/  FFMA R24, R17, R24, R28 ;  /* 0x0000001811187223 */ /* 0x000fe2000000001c */
[----:B------:R-:W-:Y:S01]  /*2cd0*/  ISETP.NE.AND P2, PT, R21, RZ, PT ;  /* 0x000000ff1500720c */ /* 0x000fe20003f45270 */
[C---:B------:R-:W-:Y:S02]  /*2ce0*/  FFMA R23, R17.reuse, R16, RZ ;  /* 0x0000001011177223 */ /* 0x040fe400000000ff */
[----:B------:R-:W-:Y:S01]  /*2cf0*/  FFMA R24, R17, R24, R25 ;  /* 0x0000001811187223 */ /* 0x000fe20000000019 */
[----:B------:R-:W-:-:S03]  /*2d00*/  IMAD.MOV.U32 R17, RZ, RZ, R19 ;  /* 0x000000ffff117224 */ /* 0x000fc600078e0013 */
[----:B------:R-:W-:-:S04]  /*2d10*/  FFMA R23, R23, R24, R16 ;  /* 0x0000001817177223 */ /* 0x000fc80000000010 */
[----:B------:R-:W-:-:S04]  /*2d20*/  @P1 FADD R23, RZ, -R23 ;  /* 0x80000017ff171221 */ /* 0x000fc80000000000 */
[----:B------:R-:W-:-:S04]  /*2d30*/  FMUL R23, R22, R23 ;  /* 0x0000001716177220 */ /* 0x000fc80000400000 */
        /* <DEDUP_REMOVED lines=11> */
.L_x_34:
[----:B------:R-:W0:Y:S02]  /*2df0*/  LDC.64 R16, c[0x4][RZ] ;  /* 0x01000000ff107b82 */ /* 0x000e240000000a00 */
[----:B0-----:R-:W-:-:S05]  /*2e00*/  IMAD.WIDE.U32 R28, R23, 0x4, R16 ;  /* 0x00000004171c7825 */ /* 0x001fca00078e0010 */
[----:B------:R-:W2:Y:S01]  /*2e10*/  LDG.E.CONSTANT R17, desc[UR6][R28.64] ;  /* 0x000000061c117981 */ /* 0x000ea2000c1e9900 */
[C---:B------:R-:W-:Y:S01]  /*2e20*/  IMAD.SHL.U32 R27, R23.reuse, 0x4, RZ ;  /* 0x00000004171b7824 */ /* 0x040fe200078e00ff */
[----:B------:R-:W-:-:S04]  /*2e30*/  IADD3 R23, PT, PT, R23, 0x1, RZ ;  /* 0x0000000117177810 */ /* 0x000fc80007ffe0ff */
        /* <DEDUP_REMOVED lines=30> */
[----:B------:R-:W-:Y:S01]  /*3020*/  @P2 IMAD.MOV.U32 R23, RZ, RZ, R4 ;  /* 0x000000ffff172224 */ /* 0x000fe200078e0004 */
[C---:B------:R-:W-:Y:S01]  /*3030*/  ISETP.EQ.AND P2, PT, R27.reuse, -0x8, PT ;  /* 0xfffffff81b00780c */ /* 0x040fe20003f42270 */
[--C-:B------:R-:W-:Y:S01]  /*3040*/  @P3 IMAD.MOV.U32 R23, RZ, RZ, R5.reuse ;  /* 0x000000ffff173224 */ /* 0x100fe200078e0005 */
[----:B------:R-:W-:Y:S01]  /*3050*/  @P3 MOV R17, R4 ;  /* 0x0000000400113202 */ /* 0x000fe20000000f00 */
[----:B------:R-:W-:Y:S01]  /*3060*/  @P0 IMAD.MOV.U32 R17, RZ, RZ, R5 ;  /* 0x000000ffff110224 */ /* 0x000fe200078e0005 */
[----:B------:R-:W-:Y:S01]  /*3070*/  ISETP.EQ.AND P3, PT, R27, -0x4, PT ;  /* 0xfffffffc1b00780c */ /* 0x000fe20003f62270 */
[--C-:B------:R-:W-:Y:S02]  /*3080*/  @P0 IMAD.MOV.U32 R23, RZ, RZ, R6.reuse ;  /* 0x000000ffff170224 */ /* 0x100fe400078e0006 */
[----:B------:R-:W-:Y:S02]  /*3090*/  @P1 IMAD.MOV.U32 R17, RZ, RZ, R6 ;  /* 0x000000ffff111224 */ /* 0x000fe400078e0006 */
[----:B------:R-:W-:-:S04]  /*30a0*/  @P1 IMAD.MOV.U32 R23, RZ, RZ, R7 ;  /* 0x000000ffff171224 */ /* 0x000fc800078e0007 */
[----:B------:R-:W-:Y:S02]  /*30b0*/  @P2 IMAD.MOV.U32 R17, RZ, RZ, R7 ;  /* 0x000000ffff112224 */ /* 0x000fe400078e0007 */
[--C-:B------:R-:W-:Y:S02]  /*30c0*/  @P2 IMAD.MOV.U32 R23, RZ, RZ, R8.reuse ;  /* 0x000000ffff172224 */ /* 0x100fe400078e0008 */
[----:B------:R-:W-:Y:S01]  /*30d0*/  @P3 IMAD.MOV.U32 R17, RZ, RZ, R8 ;  /* 0x000000ffff113224 */ /* 0x000fe200078e0008 */
[----:B------:R-:W-:Y:S01]  /*30e0*/  @P3 MOV R23, R9 ;  /* 0x0000000900173202 */ /* 0x000fe20000000f00 */
        /* <DEDUP_REMOVED lines=11> */
[----:B------:R-:W-:Y:S01]  /*31a0*/  @P4 IMAD.MOV.U32 R24, RZ, RZ, R8 ;  /* 0x000000ffff184224 */ /* 0x000fe200078e0008 */
[----:B------:R-:W-:-:S05]  /*31b0*/  @P5 MOV R24, R9 ;  /* 0x0000000900185202 */ /* 0x000fca0000000f00 */
[----:B------:R-:W-:-:S05]  /*31c0*/  @P0 IMAD.MOV.U32 R24, RZ, RZ, R25 ;  /* 0x000000ffff180224 */ /* 0x000fca00078e0019 */
[----:B------:R-:W-:-:S07]  /*31d0*/  SHF.L.W.U32.HI R17, R24, R16, R17 ;  /* 0x0000001018117219 */ /* 0x000fce0000010e11 */
.L_x_36:
[----:B------:R-:W-:Y:S05]  /*31e0*/  BSYNC.RECONVERGENT B2 ;  /* 0x0000000000027941 */ /* 0x000fea0003800200 */
.L_x_35:
        /* <DEDUP_REMOVED lines=18> */
.L_x_33:
[----:B------:R-:W-:Y:S05]  /*3310*/  BSYNC.RECONVERGENT B1 ;  /* 0x0000000000017941 */ /* 0x000fea0003800200 */
.L_x_32:
[----:B------:R-:W-:Y:S01]  /*3320*/  FMUL R16, R17, R17 ;  /* 0x0000001111107220 */ /* 0x000fe20000400000 */
[----:B------:R-:W-:Y:S01]  /*3330*/  LOP3.LUT R23, R27, 0x1, RZ, 0xc0, !PT ;  /* 0x000000011b177812 */ /* 0x000fe200078ec0ff */
[----:B------:R-:W-:Y:S01]  /*3340*/  BSSY.RECONVERGENT B1, `(.L_x_37) ;  /* 0x000006a000017945 */ /* 0x000fe20003800200 */
[----:B------:R-:W-:Y:S01]  /*3350*/  ISETP.NE.AND P2, PT, R21, RZ, PT ;  /* 0x000000ff1500720c */ /* 0x000fe20003f45270 */
[----:B------:R-:W-:Y:S01]  /*3360*/  FFMA R21, R16, R12, -0.0013887860113754868507 ;  /* 0xbab607ed10157423 */ /* 0x000fe2000000000c */
[----:B------:R-:W-:Y:S02]  /*3370*/  ISETP.NE.U32.AND P0, PT, R23, 0x1, PT ;  /* 0x000000011700780c */ /* 0x000fe40003f05070 */
[----:B------:R-:W-:Y:S02]  /*3380*/  LOP3.LUT P1, RZ, R27, 0x2, RZ, 0xc0, !PT ;  /* 0x000000021bff7812 */ /* 0x000fe4000782c0ff */
[----:B------:R-:W-:Y:S02]  /*3390*/  FSEL R23, R21, -0.00019574658654164522886, !P0 ;  /* 0xb94d415315177808 */ /* 0x000fe40004000000 */
[----:B------:R-:W-:-:S02]  /*33a0*/  FSEL R25, R13, 0.041666727513074874878, P0 ;  /* 0x3d2aaabb0d197808 */ /* 0x000fc40000000000 */
[----:B------:R-:W-:Y:S02]  /*33b0*/  FSEL R21, R17, 1, P0 ;  /* 0x3f80000011157808 */ /* 0x000fe40000000000 */
[----:B------:R-:W-:Y:S01]  /*33c0*/  FSEL R28, -R14, -0.4999999701976776123, P0 ;  /* 0xbeffffff0e1c7808 */ /* 0x000fe20000000100 */
[C---:B------:R-:W-:Y:S02]  /*33d0*/  FFMA R23, R16.reuse, R23, R25 ;  /* 0x0000001710177223 */ /* 0x040fe40000000019 */
[C---:B------:R-:W-:Y:S02]  /*33e0*/  FFMA R24, R16.reuse, R21, RZ ;  /* 0x0000001510187223 */ /* 0x040fe400000000ff */
[----:B------:R-:W-:-:S04]  /*33f0*/  FFMA R23, R16, R23, R28 ;  /* 0x0000001710177223 */ /* 0x000fc8000000001c */
[----:B------:R-:W-:-:S04]  /*3400*/  FFMA R21, R24, R23, R21 ;  /* 0x0000001718157223 */ /* 0x000fc80000000015 */
[----:B------:R-:W-:Y:S01]  /*3410*/  @P1 FADD R21, RZ, -R21 ;  /* 0x80000015ff151221 */ /* 0x000fe20000000000 */
        /* <DEDUP_REMOVED lines=10> */
.L_x_39:
[----:B------:R-:W0:Y:S02]  /*34c0*/  LDC.64 R16, c[0x4][RZ] ;  /* 0x01000000ff107b82 */ /* 0x000e240000000a00 */
[----:B0-----:R-:W-:-:S05]  /*34d0*/  IMAD.WIDE.U32 R24, R23, 0x4, R16 ;  /* 0x0000000417187825 */ /* 0x001fca00078e0010 */
[----:B------:R-:W2:Y:S01]  /*34e0*/  LDG.E.CONSTANT R17, desc[UR6][R24.64] ;  /* 0x0000000618117981 */ /* 0x000ea2000c1e9900 */
[C---:B------:R-:W-:Y:S01]  /*34f0*/  SHF.L.U32 R27, R23.reuse, 0x2, RZ ;  /* 0x00000002171b7819 */ /* 0x040fe200000006ff */
        /* <DEDUP_REMOVED lines=16> */
[----:B------:R-:W-:Y:S01]  /*3600*/  @P0 IMAD.MOV.U32 R9, RZ, RZ, R16 ;  /* 0x000000ffff090224 */ /* 0x000fe200078e0010 */
[----:B------:R-:W-:Y:S06]  /*3610*/  @P5 BRA `(.L_x_39) ;  /* 0xfffffffc00a85947 */ /* 0x000fec000383ffff */
[----:B------:R-:W-:Y:S01]  /*3620*/  SHF.R.U32.HI R16, RZ, 0x17, R18 ;  /* 0x00000017ff107819 */ /* 0x000fe20000011612 */
[----:B------:R-:W-:Y:S03]  /*3630*/  BSSY.RECONVERGENT B2, `(.L_x_40) ;  /* 0x0000028000027945 */ /* 0x000fe60003800200 */
[C---:B------:R-:W-:Y:S02]  /*3640*/  LOP3.LUT R17, R16.reuse, 0xe0, RZ, 0xc0, !PT ;  /* 0x000000e010117812 */ /* 0x040fe400078ec0ff */
[----:B------:R-:W-:-:S03]  /*3650*/  LOP3.LUT P6, RZ, R16, 0x1f, RZ, 0xc0, !PT ;  /* 0x0000001f10ff7812 */ /* 0x000fc600078cc0ff */
[----:B------:R-:W-:-:S05]  /*3660*/  VIADD R17, R17, 0xffffff80 ;  /* 0xffffff8011117836 */ /* 0x000fca0000000000 */
[----:B------:R-:W-:-:S04]  /*3670*/  SHF.R.U32.HI R17, RZ, 0x5, R17 ;  /* 0x00000005ff117819 */ /* 0x000fc80000011611 */
[----:B------:R-:W-:-:S04]  /*3680*/  LEA R23, -R17, RZ, 0x2 ;  /* 0x000000ff11177211 */ /* 0x000fc800078e11ff */
        /* <DEDUP_REMOVED lines=13> */
[----:B------:R-:W-:-:S02]  /*3760*/  @P1 IMAD.MOV.U32 R17, RZ, RZ, R6 ;  /* 0x000000ffff111224 */ /* 0x000fc400078e0006 */
[--C-:B------:R-:W-:Y:S01]  /*3770*/  @P1 IMAD.MOV.U32 R20, RZ, RZ, R7.reuse ;  /* 0x000000ffff141224 */ /* 0x100fe200078e0007 */
[----:B------:R-:W-:Y:S01]  /*3780*/  @P2 MOV R20, R8 ;  /* 0x0000000800142202 */ /* 0x000fe20000000f00 */
[----:B------:R-:W-:Y:S02]  /*3790*/  @P2 IMAD.MOV.U32 R17, RZ, RZ, R7 ;  /* 0x000000ffff112224 */ /* 0x000fe400078e0007 */
        /* <DEDUP_REMOVED lines=17> */
.L_x_41:
[----:B------:R-:W-:Y:S05]  /*38b0*/  BSYNC.RECONVERGENT B2 ;  /* 0x0000000000027941 */ /* 0x000fea0003800200 */
.L_x_40:
        /* <DEDUP_REMOVED lines=18> */
.L_x_38:
[----:B------:R-:W-:Y:S05]  /*39e0*/  BSYNC.RECONVERGENT B1 ;  /* 0x0000000000017941 */ /* 0x000fea0003800200 */
.L_x_37:
[C---:B------:R-:W-:Y:S01]  /*39f0*/  LOP3.LUT R17, R20.reuse, 0x1, RZ, 0xc0, !PT ;  /* 0x0000000114117812 */ /* 0x040fe200078ec0ff */
[----:B------:R-:W-:Y:S01]  /*3a00*/  FMUL R16, R19, R19 ;  /* 0x0000001313107220 */ /* 0x000fe20000400000 */
[----:B------:R-:W-:Y:S01]  /*3a10*/  LOP3.LUT P1, RZ, R20, 0x2, RZ, 0xc0, !PT ;  /* 0x0000000214ff7812 */ /* 0x000fe2000782c0ff */
[----:B------:R-:W-:Y:S01]  /*3a20*/  BSSY.RECONVERGENT B1, `(.L_x_42) ;  /* 0x0000024000017945 */ /* 0x000fe20003800200 */
[----:B------:R-:W-:Y:S01]  /*3a30*/  ISETP.NE.U32.AND P0, PT, R17, 0x1, PT ;  /* 0x000000011100780c */ /* 0x000fe20003f05070 */
[----:B------:R-:W-:-:S03]  /*3a40*/  FFMA R12, R16, R12, -0.0013887860113754868507 ;  /* 0xbab607ed100c7423 */ /* 0x000fc6000000000c */
[----:B------:R-:W-:Y:S02]  /*3a50*/  FSEL R17, R13, 0.041666727513074874878, P0 ;  /* 0x3d2aaabb0d117808 */ /* 0x000fe40000000000 */
[----:B------:R-:W-:Y:S02]  /*3a60*/  FSEL R13, R12, -0.00019574658654164522886, !P0 ;  /* 0xb94d41530c0d7808 */ /* 0x000fe40004000000 */
[----:B------:R-:W-:Y:S02]  /*3a70*/  FSEL R19, R19, 1, P0 ;  /* 0x3f80000013137808 */ /* 0x000fe40000000000 */
[----:B------:R-:W-:Y:S01]  /*3a80*/  FSEL R14, -R14, -0.4999999701976776123, P0 ;  /* 0xbeffffff0e0e7808 */ /* 0x000fe20000000100 */
[C---:B------:R-:W-:Y:S02]  /*3a90*/  FFMA R13, R16.reuse, R13, R17 ;  /* 0x0000000d100d7223 */ /* 0x040fe40000000011 */
[C---:B------:R-:W-:Y:S02]  /*3aa0*/  FFMA R12, R16.reuse, R19, RZ ;  /* 0x00000013100c7223 */ /* 0x040fe400000000ff */
[----:B------:R-:W-:-:S04]  /*3ab0*/  FFMA R13, R16, R13, R14 ;  /* 0x0000000d100d7223 */ /* 0x000fc8000000000e */
[----:B------:R-:W-:Y:S01]  /*3ac0*/  FFMA R12, R12, R13, R19 ;  /* 0x0000000d0c0c7223 */ /* 0x000fe20000000013 */
[----:B------:R-:W-:-:S03]  /*3ad0*/  MOV R13, 0x3fd80000 ;  /* 0x3fd80000000d7802 */ /* 0x000fc60000000f00 */
[----:B------:R-:W-:-:S04]  /*3ae0*/  @P1 FADD R12, RZ, -R12 ;  /* 0x8000000cff0c1221 */ /* 0x000fc80000000000 */
[----:B------:R-:W-:Y:S01]  /*3af0*/  FFMA R22, R21, R12, R22 ;  /* 0x0000000c15167223 */ /* 0x000fe20000000016 */
[----:B------:R-:W-:-:S03]  /*3b00*/  IMAD.MOV.U32 R12, RZ, RZ, 0x0 ;  /* 0x00000000ff0c7424 */ /* 0x000fc600078e00ff */
[----:B------:R-:W0:Y:S02]  /*3b10*/  F2F.F64.F32 R16, R22 ;  /* 0x0000001600107310 */ /* 0x000e240000201800 */
[----:B0-----:R-:W-:-:S06]  /*3b20*/  DADD R16, R16, -1 ;  /* 0xbff0000010107429 */ /* 0x001fcc0000000000 */
[----:B------:R-:W0:Y:S04]  /*3b30*/  MUFU.RSQ64H R29, R17 ;  /* 0x00000011001d7308 */ /* 0x000e280000001c00 */
[----:B------:R-:W-:-:S05]  /*3b40*/  VIADD R28, R17, 0xfcb00000 ;  /* 0xfcb00000111c7836 */ /* 0x000fca0000000000 */
[----:B------:R-:W-:Y:S01]  /*3b50*/  ISETP.GE.U32.AND P0, PT, R28, 0x7ca00000, PT ;  /* 0x7ca000001c00780c */ /* 0x000fe20003f06070 */
[----:B0-----:R-:W-:-:S08]  /*3b60*/  DMUL R18, R28, R28 ;  /* 0x0000001c1c127228 */ /* 0x001fd00000000000 */
[----:B------:R-:W-:-:S08]  /*3b70*/  DFMA R18, R16, -R18, 1 ;  /* 0x3ff000001012742b */ /* 0x000fd00000000812 */
[----:B------:R-:W-:Y:S02]  /*3b80*/  DFMA R12, R18, R12, 0.5 ;  /* 0x3fe00000120c742b */ /* 0x000fe4000000000c */
[----:B------:R-:W-:-:S08]  /*3b90*/  DMUL R20, R28, R18 ;  /* 0x000000121c147228 */ /* 0x000fd00000000000 */
[----:B------:R-:W-:-:S08]  /*3ba0*/  DFMA R20, R12, R20, R28 ;  /* 0x000000140c14722b */ /* 0x000fd0000000001c */
[----:B------:R-:W-:Y:S02]  /*3bb0*/  DMUL R24, R16, R20 ;  /* 0x0000001410187228 */ /* 0x000fe40000000000 */
[----:B------:R-:W-:Y:S02]  /*3bc0*/  VIADD R19, R21, 0xfff00000 ;  /* 0xfff0000015137836 */ /* 0x000fe40000000000 */
[----:B------:R-:W-:-:S04]  /*3bd0*/  IMAD.MOV.U32 R18, RZ, RZ, R20 ;  /* 0x000000ffff127224 */ /* 0x000fc800078e0014 */
[----:B------:R-:W-:-:S08]  /*3be0*/  DFMA R22, R24, -R24, R16 ;  /* 0x800000181816722b */ /* 0x000fd00000000010 */
[----:B------:R-:W-:Y:S01]  /*3bf0*/  DFMA R12, R22, R18, R24 ;  /* 0x00000012160c722b */ /* 0x000fe20000000018 */
[----:B------:R-:W-:Y:S10]  /*3c00*/  @!P0 BRA `(.L_x_43) ;  /* 0x0000000000148947 */ /* 0x000ff40003800000 */
[----:B------:R-:W-:Y:S01]  /*3c10*/  IMAD.MOV.U32 R18, RZ, RZ, R20 ;  /* 0x000000ffff127224 */ /* 0x000fe200078e0014 */
[----:B------:R-:W-:-:S07]  /*3c20*/  MOV R20, 0x3c40 ;  /* 0x00003c4000147802 */ /* 0x000fce0000000f00 */
[----:B------:R-:W-:Y:S05]  /*3c30*/  CALL.REL.NOINC `($__internal_0_$__cuda_sm20_dsqrt_rn_f64_mediumpath_v1) ;  /* 0x0000004000107944 */ /* 0x000fea0003c00000 */
[----:B------:R-:W-:Y:S02]  /*3c40*/  IMAD.MOV.U32 R12, RZ, RZ, R18 ;  /* 0x000000ffff0c7224 */ /* 0x000fe400078e0012 */
[----:B------:R-:W-:-:S07]  /*3c50*/  IMAD.MOV.U32 R13, RZ, RZ, R19 ;  /* 0x000000ffff0d7224 */ /* 0x000fce00078e0013 */
.L_x_43:
[----:B------:R-:W-:Y:S05]  /*3c60*/  BSYNC.RECONVERGENT B1 ;  /* 0x0000000000017941 */ /* 0x000fea0003800200 */
.L_x_42:
[----:B------:R-:W0:Y:S01]  /*3c70*/  MUFU.RSQ64H R29, R11 ;  /* 0x0000000b001d7308 */ /* 0x000e220000001c00 */
[----:B------:R-:W-:Y:S01]  /*3c80*/  VIADD R28, R11, 0xfcb00000 ;  /* 0xfcb000000b1c7836 */ /* 0x000fe20000000000 */
[----:B------:R-:W-:Y:S01]  /*3c90*/  BSSY.RECONVERGENT B1, `(.L_x_44) ;  /* 0x0000016000017945 */ /* 0x000fe20003800200 */
[----:B------:R-:W-:Y:S02]  /*3ca0*/  IMAD.MOV.U32 R16, RZ, RZ, 0x0 ;  /* 0x00000000ff107424 */ /* 0x000fe400078e00ff */
[----:B------:R-:W-:Y:S01]  /*3cb0*/  IMAD.MOV.U32 R17, RZ, RZ, 0x3fd80000 ;  /* 0x3fd80000ff117424 */ /* 0x000fe200078e00ff */
[----:B------:R-:W-:Y:S01]  /*3cc0*/  ISETP.GE.U32.AND P0, PT, R28, 0x7ca00000, PT ;  /* 0x7ca000001c00780c */ /* 0x000fe20003f06070 */
[----:B0-----:R-:W-:-:S08]  /*3cd0*/  DMUL R18, R28, R28 ;  /* 0x0000001c1c127228 */ /* 0x001fd00000000000 */
[----:B------:R-:W-:-:S08]  /*3ce0*/  DFMA R18, R10, -R18, 1 ;  /* 0x3ff000000a12742b */ /* 0x000fd00000000812 */
[----:B------:R-:W-:Y:S02]  /*3cf0*/  DFMA R16, R18, R16, 0.5 ;  /* 0x3fe000001210742b */ /* 0x000fe40000000010 */
[----:B------:R-:W-:-:S08]  /*3d00*/  DMUL R18, R28, R18 ;  /* 0x000000121c127228 */ /* 0x000fd00000000000 */
[----:B------:R-:W-:-:S08]  /*3d10*/  DFMA R16, R16, R18, R28 ;  /* 0x000000121010722b */ /* 0x000fd0000000001c */
[----:B------:R-:W-:Y:S02]  /*3d20*/  DMUL R24, R10, R16 ;  /* 0x000000100a187228 */ /* 0x000fe40000000000 */
[----:B------:R-:W-:Y:S01]  /*3d30*/  IADD3 R19, PT, PT, R17, -0x100000, RZ ;  /* 0xfff0000011137810 */ /* 0x000fe20007ffe0ff */
[----:B------:R-:W-:-:S05]  /*3d40*/  IMAD.MOV.U32 R18, RZ, RZ, R16 ;  /* 0x000000ffff127224 */ /* 0x000fca00078e0010 */
[----:B------:R-:W-:-:S08]  /*3d50*/  DFMA R22, R24, -R24, R10 ;  /* 0x800000181816722b */ /* 0x000fd0000000000a */
[----:B------:R-:W-:Y:S01]  /*3d60*/  DFMA R20, R22, R18, R24 ;  /* 0x000000121614722b */ /* 0x000fe20000000018 */
[----:B------:R-:W-:Y:S10]  /*3d70*/  @!P0 BRA `(.L_x_45) ;  /* 0x00000000001c8947 */ /* 0x000ff40003800000 */
[----:B------:R-:W-:Y:S01]  /*3d80*/  IMAD.MOV.U32 R18, RZ, RZ, R16 ;  /* 0x000000ffff127224 */ /* 0x000fe200078e0010 */
[----:B------:R-:W-:Y:S01]  /*3d90*/  MOV R20, 0x3dd0 ;  /* 0x00003dd000147802 */ /* 0x000fe20000000f00 */
[----:B------:R-:W-:Y:S02]  /*3da0*/  IMAD.MOV.U32 R16, RZ, RZ, R10 ;  /* 0x000000ffff107224 */ /* 0x000fe400078e000a */
[----:B------:R-:W-:-:S07]  /*3db0*/  IMAD.MOV.U32 R17, RZ, RZ, R11 ;  /* 0x000000ffff117224 */ /* 0x000fce00078e000b */
[----:B------:R-:W-:Y:S05]  /*3dc0*/  CALL.REL.NOINC `($__internal_0_$__cuda_sm20_dsqrt_rn_f64_mediumpath_v1) ;  /* 0x0000003c00ac7944 */ /* 0x000fea0003c00000 */
[----:B------:R-:W-:Y:S02]  /*3dd0*/  IMAD.MOV.U32 R20, RZ, RZ, R18 ;  /* 0x000000ffff147224 */ /* 0x000fe400078e0012 */
[----:B------:R-:W-:-:S07]  /*3de0*/  IMAD.MOV.U32 R21, RZ, RZ, R19 ;  /* 0x000000ffff157224 */ /* 0x000fce00078e0013 */
.L_x_45:
[----:B------:R-:W-:Y:S05]  /*3df0*/  BSYNC.RECONVERGENT B1 ;  /* 0x0000000000017941 */ /* 0x000fea0003800200 */
.L_x_44:
[----:B------:R-:W0:Y:S01]  /*3e00*/  LDC.64 R10, c[0x0][0x390] ;  /* 0x0000e400ff0a7b82 */ /* 0x000e220000000a00 */
[----:B------:R-:W-:-:S10]  /*3e10*/  DADD R12, R20, R12 ;  /* 0x00000000140c7229 */ /* 0x000fd4000000000c */
[----:B------:R-:W1:Y:S01]  /*3e20*/  F2F.F32.F64 R13, R12 ;  /* 0x0000000c000d7310 */ /* 0x000e620000301000 */
[----:B0-----:R-:W-:-:S05]  /*3e30*/  IMAD.WIDE R10, R15, 0x4, R10 ;  /* 0x000000040f0a7825 */ /* 0x001fca00078e020a */
[----:B-1----:R1:W-:Y:S02]  /*3e40*/  STG.E desc[UR6][R10.64], R13 ;  /* 0x0000000d0a007986 */ /* 0x0023e4000c101906 */
.L_x_1:
[----:B0-----:R-:W-:Y:S05]  /*3e50*/  BSYNC.RECONVERGENT B0 ;  /* 0x0000000000007941 */ /* 0x001fea0003800200 */
.L_x_0:
[----:B------:R-:W0:Y:S01]  /*3e60*/  LDCU UR4, c[0x0][0x398] ;  /* 0x00007300ff0477ac */ /* 0x000e220008000800 */
[----:B-1----:R-:W-:Y:S01]  /*3e70*/  IMAD.IADD R10, R0, 0x1, R15 ;  /* 0x00000001000a7824 */ /* 0x002fe200078e020f */
[----:B------:R-:W-:Y:S04]  /*3e80*/  BSSY.RECONVERGENT B0, `(.L_x_46) ;  /* 0x00003d8000007945 */ /* 0x000fe80003800200 */
[----:B0-----:R-:W-:-:S13]  /*3e90*/  ISETP.GE.AND P0, PT, R10, UR4, PT ;  /* 0x000000040a007c0c */ /* 0x001fda000bf06270 */
[----:B------:R-:W-:Y:S05]  /*3ea0*/  @P0 BRA `(.L_x_47) ;  /* 0x0000003c00540947 */ /* 0x000fea0003800000 */
[----:B------:R-:W0:Y:S02]  /*3eb0*/  LDC.64 R18, c[0x0][0x380] ;  /* 0x0000e000ff127b82 */ /* 0x000e240000000a00 */
[----:B0-----:R-:W-:-:S06]  /*3ec0*/  IMAD.WIDE R18, R10, 0x4, R18 ;  /* 0x000000040a127825 */ /* 0x001fcc00078e0212 */
[----:B------:R-:W2:Y:S01]  /*3ed0*/  LDG.E R18, desc[UR6][R18.64] ;  /* 0x0000000612127981 */ /* 0x000ea2000c1e1900 */
        /* <DEDUP_REMOVED lines=8> */
[----:B------:R-:W-:-:S05]  /*3f60*/  FFMA R17, R17, -5.3903029534742383927e-15, R12 ;  /* 0xa7c234c511117823 */ /* 0x000fca000000000c */
[----:B------:R-:W-:Y:S01]  /*3f70*/  MOV R21, R17 ;  /* 0x0000001100157202 */ /* 0x000fe20000000f00 */
[----:B------:R-:W-:Y:S06]  /*3f80*/  @!P0 BRA `(.L_x_49) ;  /* 0x0000000400708947 */ /* 0x000fec0003800000 */
[----:B------:R-:W-:-:S13]  /*3f90*/  FSETP.NEU.AND P0, PT, |R18|, +INF , PT ;  /* 0x7f8000001200780b */ /* 0x000fda0003f0d200 */
[----:B------:R-:W-:Y:S05]  /*3fa0*/  @!P0 BRA `(.L_x_50) ;  /* 0x0000000400608947 */ /* 0x000fea0003800000 */
[----:B------:R-:W0:Y:S01]  /*3fb0*/  LDC.64 R12, c[0x4][RZ] ;  /* 0x01000000ff0c7b82 */ /* 0x000e220000000a00 */
[----:B------:R-:W-:Y:S01]  /*3fc0*/  IMAD.SHL.U32 R14, R18, 0x100, RZ ;  /* 0x00000100120e7824 */ /* 0x000fe200078e00ff */
[----:B------:R-:W-:Y:S01]  /*3fd0*/  UMOV UR4, URZ ;  /* 0x000000ff00047c82 */ /* 0x000fe20008000000 */
[----:B------:R-:W-:Y:S02]  /*3fe0*/  IMAD.MOV.U32 R11, RZ, RZ, RZ ;  /* 0x000000ffff0b7224 */ /* 0x000fe400078e00ff */
[----:B------:R-:W-:Y:S01]  /*3ff0*/  IMAD.MOV.U32 R19, RZ, RZ, RZ ;  /* 0x000000ffff137224 */ /* 0x000fe200078e00ff */
[----:B------:R-:W-:-:S07]  /*4000*/  LOP3.LUT R23, R14, 0x80000000, RZ, 0xfc, !PT ;  /* 0x800000000e177812 */ /* 0x000fce00078efcff */
.L_x_51:
        /* <DEDUP_REMOVED lines=47> */
[----:B------:R-:W-:Y:S01]  /*4300*/  @P4 IMAD.MOV.U32 R13, RZ, RZ, R9 ;  /* 0x000000ffff0d4224 */ /* 0x000fe200078e0009 */
[----:B------:R-:W-:Y:S01]  /*4310*/  @P5 MOV R13, R11 ;  /* 0x0000000b000d5202 */ /* 0x000fe20000000f00 */
        /* <DEDUP_REMOVED lines=11> */
[----:B------:R-:W-:-:S05]  /*43d0*/  @P0 IMAD.MOV.U32 R14, RZ, RZ, R11 ;  /* 0x000000ffff0e0224 */ /* 0x000fca00078e000b */
[----:B------:R-:W-:-:S07]  /*43e0*/  SHF.L.W.U32.HI R13, R14, R12, R13 ;  /* 0x0000000c0e0d7219 */ /* 0x000fce0000010e0d */
.L_x_53:
[----:B------:R-:W-:Y:S05]  /*43f0*/  BSYNC.RECONVERGENT B2 ;  /* 0x0000000000027941 */ /* 0x000fea0003800200 */
.L_x_52:
        /* <DEDUP_REMOVED lines=12> */
[----:B------:R-:W-:Y:S02]  /*44c0*/  ISETP.GE.AND P1, PT, R11, RZ, PT ;  /* 0x000000ff0b00720c */ /* 0x000fe40003f26270 */
[----:B------:R-:W-:-:S05]  /*44d0*/  IADD3 R11, PT, PT, -R20, RZ, RZ ;  /* 0x000000ff140b7210 */ /* 0x000fca0007ffe1ff */
[----:B------:R-:W-:Y:S01]  /*44e0*/  @!P0 IMAD.MOV.U32 R20, RZ, RZ, R11 ;  /* 0x000000ffff148224 */ /* 0x000fe200078e000b */
[----:B0-----:R-:W-:-:S10]  /*44f0*/  DMUL R14, R12, UR4 ;  /* 0x000000040c0e7c28 */ /* 0x001fd40008000000 */
[----:B------:R-:W0:Y:S02]  /*4500*/  F2F.F32.F64 R14, R14 ;  /* 0x0000000e000e7310 */ /* 0x000e240000301000 */
[----:B0-----:R-:W-:Y:S01]  /*4510*/  FSEL R21, -R14, R14, !P1 ;  /* 0x0000000e0e157208 */ /* 0x001fe20004800100 */
[----:B------:R-:W-:Y:S06]  /*4520*/  BRA `(.L_x_49) ;  /* 0x0000000000087947 */ /* 0x000fec0003800000 */
.L_x_50:
[----:B------:R-:W-:Y:S01]  /*4530*/  FMUL R21, RZ, R18 ;  /* 0x00000012ff157220 */ /* 0x000fe20000400000 */
[----:B------:R-:W-:-:S07]  /*4540*/  IMAD.MOV.U32 R20, RZ, RZ, RZ ;  /* 0x000000ffff147224 */ /* 0x000fce00078e00ff */
.L_x_49:
[----:B------:R-:W-:Y:S05]  /*4550*/  BSYNC.RECONVERGENT B1 ;  /* 0x0000000000017941 */ /* 0x000fea0003800200 */
.L_x_48:
        /* <DEDUP_REMOVED lines=24> */
[----:B------:R-:W-:Y:S05]  /*46e0*/  @!P0 BRA `(.L_x_56) ;  /* 0x0000000400608947 */ /* 0x000fea0003800000 */
[----:B------:R-:W-:Y:S01]  /*46f0*/  SHF.L.U32 R22, R18, 0x8, RZ ;  /* 0x0000000812167819 */ /* 0x000fe200000006ff */
[----:B------:R-:W-:Y:S01]  /*4700*/  IMAD.MOV.U32 R23, RZ, RZ, RZ ;  /* 0x000000ffff177224 */ /* 0x000fe200078e00ff */
[----:B------:R-:W-:Y:S01]  /*4710*/  UMOV UR4, URZ ;  /* 0x000000ff00047c82 */ /* 0x000fe20008000000 */
[----:B------:R-:W-:Y:S01]  /*4720*/  IMAD.MOV.U32 R25, RZ, RZ, RZ ;  /* 0x000000ffff197224 */ /* 0x000fe200078e00ff */
[----:B------:R-:W-:-:S07]  /*4730*/  LOP3.LUT R22, R22, 0x80000000, RZ, 0xfc, !PT ;  /* 0x8000000016167812 */ /* 0x000fce00078efcff */
.L_x_57:
        /* <DEDUP_REMOVED lines=52> */
[----:B------:R-:W-:Y:S01]  /*4a80*/  @P0 MOV R15, R4 ;  /* 0x00000004000f0202 */ /* 0x000fe20000000f00 */
[----:B------:R-:W-:Y:S01]  /*4a90*/  @P1 IMAD.MOV.U32 R15, RZ, RZ, R5 ;  /* 0x000000ffff0f1224 */ /* 0x000fe200078e0005 */
[----:B------:R-:W-:Y:S01]  /*4aa0*/  ISETP.EQ.AND P0, PT, R21, 0x8, PT ;  /* 0x000000081500780c */ /* 0x000fe20003f02270 */
[----:B------:R-:W-:Y:S01]  /*4ab0*/  @P2 IMAD.MOV.U32 R15, RZ, RZ, R6 ;  /* 0x000000ffff0f2224 */ /* 0x000fe200078e0006 */
[----:B------:R-:W-:Y:S01]  /*4ac0*/  LOP3.LUT R21, R20, 0x1f, RZ, 0xc0, !PT ;  /* 0x0000001f14157812 */ /* 0x000fe200078ec0ff */
[----:B------:R-:W-:Y:S02]  /*4ad0*/  @P3 IMAD.MOV.U32 R15, RZ, RZ, R7 ;  /* 0x000000ffff0f3224 */ /* 0x000fe400078e0007 */
[----:B------:R-:W-:Y:S01]  /*4ae0*/  @P4 IMAD.MOV.U32 R15, RZ, RZ, R8 ;  /* 0x000000ffff0f4224 */ /* 0x000fe200078e0008 */
[----:B------:R-:W-:Y:S01]  /*4af0*/  SHF.L.W.U32.HI R22, R14, R21, R22 ;  /* 0x000000150e167219 */ /* 0x000fe20000010e16 */
[----:B------:R-:W-:-:S06]  /*4b00*/  @P5 IMAD.MOV.U32 R15, RZ, RZ, R9 ;  /* 0x000000ffff0f5224 */ /* 0x000fcc00078e0009 */
[----:B------:R-:W-:-:S05]  /*4b10*/  @P0 IMAD.MOV.U32 R15, RZ, RZ, R23 ;  /* 0x000000ffff0f0224 */ /* 0x000fca00078e0017 */
[----:B------:R-:W-:-:S07]  /*4b20*/  SHF.L.W.U32.HI R14, R15, R21, R14 ;  /* 0x000000150f0e7219 */ /* 0x000fce0000010e0e */
.L_x_59:
[----:B------:R-:W-:Y:S05]  /*4b30*/  BSYNC.RECONVERGENT B2 ;  /* 0x0000000000027941 */ /* 0x000fea0003800200 */
.L_x_58:
[C-C-:B------:R-:W-:Y:S01]  /*4b40*/  SHF.L.W.U32.HI R23, R14.reuse, 0x2, R22.reuse ;  /* 0x000000020e177819 */ /* 0x140fe20000010e16 */
[----:B------:R-:W-:Y:S01]  /*4b50*/  IMAD.SHL.U32 R14, R14, 0x4, RZ ;  /* 0x000000040e0e7824 */ /* 0x000fe200078e00ff */
[----:B------:R-:W-:Y:S01]  /*4b60*/  UMOV UR4, 0x54442d19 ;  /* 0x54442d1900047882 */ /* 0x000fe20000000000 */
[----:B------:R-:W-:Y:S01]  /*4b70*/  UMOV UR5, 0x3bf921fb ;  /* 0x3bf921fb00057882 */ /* 0x000fe20000000000 */
[----:B------:R-:W-:Y:S02]  /*4b80*/  SHF.R.S32.HI R15, RZ, 0x1f, R23 ;  /* 0x0000001fff0f7819 */ /* 0x000fe40000011417 */
[----:B------:R-:W-:Y:S02]  /*4b90*/  SHF.R.U32.HI R22, RZ, 0x1e, R22 ;  /* 0x0000001eff167819 */ /* 0x000fe40000011616 */
[C---:B------:R-:W-:Y:S02]  /*4ba0*/  LOP3.LUT R14, R15.reuse, R14, RZ, 0x3c, !PT ;  /* 0x0000000e0f0e7212 */ /* 0x040fe400078e3cff */
[----:B------:R-:W-:-:S02]  /*4bb0*/  LOP3.LUT R15, R15, R23, RZ, 0x3c, !PT ;  /* 0x000000170f0f7212 */ /* 0x000fc400078e3cff */
[----:B------:R-:W-:Y:S02]  /*4bc0*/  ISETP.GE.AND P1, PT, R18, RZ, PT ;  /* 0x000000ff1200720c */ /* 0x000fe40003f26270 */
[C---:B------:R-:W-:Y:S02]  /*4bd0*/  LOP3.LUT R24, R23.reuse, R18, RZ, 0x3c, !PT ;  /* 0x0000001217187212 */ /* 0x040fe400078e3cff */
[----:B------:R-:W0:Y:S01]  /*4be0*/  I2F.F64.S64 R14, R14 ;  /* 0x0000000e000e7312 */ /* 0x000e220000301c00 */
[----:B------:R-:W-:Y:S02]  /*4bf0*/  LEA.HI R23, R23, R22, RZ, 0x1 ;  /* 0x0000001617177211 */ /* 0x000fe400078f08ff */
[----:B------:R-:W-:-:S03]  /*4c00*/  ISETP.GE.AND P0, PT, R24, RZ, PT ;  /* 0x000000ff1800720c */ /* 0x000fc60003f06270 */
[----:B------:R-:W-:-:S05]  /*4c10*/  IMAD.MOV R22, RZ, RZ, -R23 ;  /* 0x000000ffff167224 */ /* 0x000fca00078e0a17 */
[----:B------:R-:W-:Y:S01]  /*4c20*/  @!P1 MOV R23, R22 ;  /* 0x0000001600179202 */ /* 0x000fe20000000f00 */
[----:B0-----:R-:W-:-:S10]  /*4c30*/  DMUL R20, R14, UR4 ;  /* 0x000000040e147c28 */ /* 0x001fd40008000000 */
[----:B------:R-:W0:Y:S02]  /*4c40*/  F2F.F32.F64 R20, R20 ;  /* 0x0000001400147310 */ /* 0x000e240000301000 */
[----:B0-----:R-:W-:Y:S01]  /*4c50*/  FSEL R14, -R20, R20, !P0 ;  /* 0x00000014140e7208 */ /* 0x001fe20004000100 */
[----:B------:R-:W-:Y:S06]  /*4c60*/  BRA `(.L_x_55) ;  /* 0x0000000000087947 */ /* 0x000fec0003800000 */
.L_x_56:
[----:B------:R-:W-:Y:S01]  /*4c70*/  FMUL R14, RZ, R18 ;  /* 0x00000012ff0e7220 */ /* 0x000fe20000400000 */
[----:B------:R-:W-:-:S07]  /*4c80*/  IMAD.MOV.U32 R23, RZ, RZ, RZ ;  /* 0x000000ffff177224 */ /* 0x000fce00078e00ff */
.L_x_55:
[----:B------:R-:W-:Y:S05]  /*4c90*/  BSYNC.RECONVERGENT B1 ;  /* 0x0000000000017941 */ /* 0x000fea0003800200 */
.L_x_54:
        /* <DEDUP_REMOVED lines=10> */
[----:B------:R-:W-:Y:S01]  /*4d40*/  FFMA R20, R15, R20, R22 ;  /* 0x000000140f147223 */ /* 0x000fe20000000016 */
        /* <DEDUP_REMOVED lines=8> */
[----:B------:R-:W-:-:S03]  /*4dd0*/  IMAD.MOV.U32 R14, RZ, RZ, R17 ;  /* 0x000000ffff0e7224 */ /* 0x000fc600078e0011 */
[----:B------:R-:W-:Y:S01]  /*4de0*/  FFMA R19, R18, R18, R19 ;  /* 0x0000001212137223 */ /* 0x000fe20000000013 */
[----:B------:R-:W-:Y:S06]  /*4df0*/  @!P0 BRA `(.L_x_61) ;  /* 0x0000000400708947 */ /* 0x000fec0003800000 */
[----:B------:R-:W-:-:S13]  /*4e00*/  FSETP.NEU.AND P0, PT, |R18|, +INF , PT ;  /* 0x7f8000001200780b */ /* 0x000fda0003f0d200 */
[----:B------:R-:W-:Y:S05]  /*4e10*/  @!P0 BRA `(.L_x_62) ;  /* 0x0000000400608947 */ /* 0x000fea0003800000 */
[----:B------:R-:W-:Y:S01]  /*4e20*/  IMAD.SHL.U32 R22, R18, 0x100, RZ ;  /* 0x0000010012167824 */ /* 0x000fe200078e00ff */
[----:B------:R-:W-:Y:S01]  /*4e30*/  UMOV UR4, URZ ;  /* 0x000000ff00047c82 */ /* 0x000fe20008000000 */
[----:B------:R-:W-:Y:S02]  /*4e40*/  IMAD.MOV.U32 R23, RZ, RZ, RZ ;  /* 0x000000ffff177224 */ /* 0x000fe400078e00ff */
[----:B------:R-:W-:Y:S01]  /*4e50*/  IMAD.MOV.U32 R25, RZ, RZ, RZ ;  /* 0x000000ffff197224 */ /* 0x000fe200078e00ff */
[----:B------:R-:W-:-:S07]  /*4e60*/  LOP3.LUT R22, R22, 0x80000000, RZ, 0xfc, !PT ;  /* 0x8000000016167812 */ /* 0x000fce00078efcff */
.L_x_63:
[----:B------:R-:W0:Y:S02]  /*4e70*/  LDC.64 R14, c[0x4][RZ] ;  /* 0x01000000ff0e7b82 */ /* 0x000e240000000a00 */
[----:B0-----:R-:W-:-:S05]  /*4e80*/  IMAD.WIDE.U32 R20, R25, 0x4, R14 ;  /* 0x0000000419147825 */ /* 0x001fca00078e000e */
[----:B------:R-:W2:Y:S01]  /*4e90*/  LDG.E.CONSTANT R15, desc[UR6][R20.64] ;  /* 0x00000006140f7981 */ /* 0x000ea2000c1e9900 */
[C---:B------:R-:W-:Y:S01]  /*4ea0*/  IMAD.SHL.U32 R24, R25.reuse, 0x4, RZ ;  /* 0x0000000419187824 */ /* 0x040fe200078e00ff */
[----:B------:R-:W-:-:S04]  /*4eb0*/  IADD3 R25, PT, PT, R25, 0x1, RZ ;  /* 0x0000000119197810 */ /* 0x000fc80007ffe0ff */
        /* <DEDUP_REMOVED lines=40> */
[----:B------:R-:W-:Y:S01]  /*5140*/  @P2 IMAD.MOV.U32 R22, RZ, RZ, R8 ;  /* 0x000000ffff162224 */ /* 0x000fe200078e0008 */
[----:B------:R-:W-:Y:S01]  /*5150*/  @P3 MOV R14, R8 ;  /* 0x00000008000e3202 */ /* 0x000fe20000000f00 */
        /* <DEDUP_REMOVED lines=11> */
[----:B------:R-:W-:Y:S01]  /*5210*/  @P4 MOV R15, R8 ;  /* 0x00000008000f4202 */ /* 0x000fe20000000f00 */
[----:B------:R-:W-:Y:S01]  /*5220*/  @P5 IMAD.MOV.U32 R15, RZ, RZ, R9 ;  /* 0x000000ffff0f5224 */ /* 0x000fe200078e0009 */
[----:B------:R-:W-:-:S05]  /*5230*/  SHF.L.W.U32.HI R22, R14, R21, R22 ;  /* 0x000000150e167219 */ /* 0x000fca0000010e16 */
[----:B------:R-:W-:-:S05]  /*5240*/  @P0 IMAD.MOV.U32 R15, RZ, RZ, R23 ;  /* 0x000000ffff0f0224 */ /* 0x000fca00078e0017 */
[----:B------:R-:W-:-:S07]  /*5250*/  SHF.L.W.U32.HI R14, R15, R21, R14 ;  /* 0x000000150f0e7219 */ /* 0x000fce0000010e0e */
.L_x_65:
[----:B------:R-:W-:Y:S05]  /*5260*/  BSYNC.RECONVERGENT B2 ;  /* 0x0000000000027941 */ /* 0x000fea0003800200 */
.L_x_64:
        /* <DEDUP_REMOVED lines=17> */
[----:B0-----:R-:W-:Y:S01]  /*5380*/  FSEL R14, -R20, R20, !P0 ;  /* 0x00000014140e7208 */ /* 0x001fe20004000100 */
[----:B------:R-:W-:Y:S06]  /*5390*/  BRA `(.L_x_61) ;  /* 0x0000000000087947 */ /* 0x000fec0003800000 */
.L_x_62:
[----:B------:R-:W-:Y:S01]  /*53a0*/  FMUL R14, RZ, R18 ;  /* 0x00000012ff0e7220 */ /* 0x000fe20000400000 */
[----:B------:R-:W-:-:S07]  /*53b0*/  IMAD.MOV.U32 R23, RZ, RZ, RZ ;  /* 0x000000ffff177224 */ /* 0x000fce00078e00ff */
.L_x_61:
[----:B------:R-:W-:Y:S05]  /*53c0*/  BSYNC.RECONVERGENT B1 ;  /* 0x0000000000017941 */ /* 0x000fea0003800200 */
.L_x_60:
        /* <DEDUP_REMOVED lines=18> */
[----:B------:R-:W-:Y:S05]  /*54f0*/  @!P0 BRA `(.L_x_68) ;  /* 0x0000000400608947 */ /* 0x000fea0003800000 */
[----:B------:R-:W0:Y:S01]  /*5500*/  LDC.64 R14, c[0x4][RZ] ;  /* 0x01000000ff0e7b82 */ /* 0x000e220000000a00 */
[----:B------:R-:W-:Y:S01]  /*5510*/  IMAD.SHL.U32 R16, R18, 0x100, RZ ;  /* 0x0000010012107824 */ /* 0x000fe200078e00ff */
[----:B------:R-:W-:Y:S01]  /*5520*/  MOV R25, RZ ;  /* 0x000000ff00197202 */ /* 0x000fe20000000f00 */
[----:B------:R-:W-:Y:S01]  /*5530*/  IMAD.MOV.U32 R21, RZ, RZ, RZ ;  /* 0x000000ffff157224 */ /* 0x000fe200078e00ff */
[----:B------:R-:W-:Y:S02]  /*5540*/  UMOV UR4, URZ ;  /* 0x000000ff00047c82 */ /* 0x000fe40008000000 */
[----:B------:R-:W-:-:S07]  /*5550*/  LOP3.LUT R27, R16, 0x80000000, RZ, 0xfc, !PT ;  /* 0x80000000101b7812 */ /* 0x000fce00078efcff */
.L_x_69:
        /* <DEDUP_REMOVED lines=24> */
[----:B------:R-:W-:Y:S02]  /*56e0*/  LOP3.LUT P6, RZ, R17, 0x1f, RZ, 0xc0, !PT ;  /* 0x0000001f11ff7812 */ /* 0x000fe400078cc0ff */
[----:B------:R-:W-:-:S04]  /*56f0*/  IADD3 R14, PT, PT, R14, -0x80, RZ ;  /* 0xffffff800e0e7810 */ /* 0x000fc80007ffe0ff */
        /* <DEDUP_REMOVED lines=36> */
.L_x_71:
[----:B------:R-:W-:Y:S05]  /*5940*/  BSYNC.RECONVERGENT B2 ;  /* 0x0000000000027941 */ /* 0x000fea0003800200 */
.L_x_70:
        /* <DEDUP_REMOVED lines=19> */
.L_x_68:
[----:B------:R-:W-:Y:S01]  /*5a80*/  FMUL R17, RZ, R18 ;  /* 0x00000012ff117220 */ /* 0x000fe20000400000 */
[----:B------:R-:W-:-:S07]  /*5a90*/  IMAD.MOV.U32 R16, RZ, RZ, RZ ;  /* 0x000000ffff107224 */ /* 0x000fce00078e00ff */
.L_x_67:
[----:B------:R-:W-:Y:S05]  /*5aa0*/  BSYNC.RECONVERGENT B1 ;  /* 0x0000000000017941 */ /* 0x000fea0003800200 */
.L_x_66:
        /* <DEDUP_REMOVED lines=11> */
[----:B------:R-:W-:-:S03]  /*5b60*/  FSEL R17, R17, 1, P0 ;  /* 0x3f80000011117808 */ /* 0x000fc60000000000 */
[----:B------:R-:W-:Y:S01]  /*5b70*/  FFMA R21, R22, R23, R21 ;  /* 0x0000001716157223 */ /* 0x000fe20000000015 */
[----:B------:R-:W-:-:S05]  /*5b80*/  FSEL R23, -R13, -0.4999999701976776123, P0 ;  /* 0xbeffffff0d177808 */ /* 0x000fca0000000100 */
[C---:B------:R-:W-:Y:S01]  /*5b90*/  FFMA R21, R22.reuse, R21, R23 ;  /* 0x0000001516157223 */ /* 0x040fe20000000017 */
[----:B------:R-:W-:-:S04]  /*5ba0*/  FFMA R22, R22, R17, RZ ;  /* 0x0000001116167223 */ /* 0x000fc800000000ff */
[----:B------:R-:W-:-:S04]  /*5bb0*/  FFMA R17, R22, R21, R17 ;  /* 0x0000001516117223 */ /* 0x000fc80000000011 */
[----:B------:R-:W-:-:S04]  /*5bc0*/  @P1 FADD R17, RZ, -R17 ;  /* 0x80000011ff111221 */ /* 0x000fc80000000000 */
[----:B------:R-:W-:-:S04]  /*5bd0*/  FFMA R17, R20, R17, R19 ;  /* 0x0000001114117223 */ /* 0x000fc80000000013 */
[----:B0-----:R-:W0:Y:S02]  /*5be0*/  F2F.F64.F32 R14, R17 ;  /* 0x00000011000e7310 */ /* 0x001e240000201800 */
[----:B0-----:R-:W-:Y:S01]  /*5bf0*/  DADD R14, R14, -1 ;  /* 0xbff000000e0e7429 */ /* 0x001fe20000000000 */
[C---:B--2---:R-:W-:Y:S01]  /*5c00*/  FMUL R24, R18.reuse, 0.63661974668502807617 ;  /* 0x3f22f98312187820 */ /* 0x044fe20000400000 */
[----:B------:R-:W-:-:S04]  /*5c10*/  FSETP.GE.AND P2, PT, |R18|, 105615, PT ;  /* 0x47ce47801200780b */ /* 0x000fc80003f46200 */
[----:B------:R-:W-:Y:S01]  /*5c20*/  P2R R21, PR, RZ, 0x4 ;  /* 0x00000004ff157803 */ /* 0x000fe20000000000 */
[----:B------:R-:W0:Y:S02]  /*5c30*/  F2I.NTZ R24, R24 ;  /* 0x0000001800187305 */ /* 0x000e240000203100 */
[-C--:B0-----:R-:W-:Y:S02]  /*5c40*/  I2FP.F32.S32 R19, R24.reuse ;  /* 0x0000001800137245 */ /* 0x081fe40000201400 */
[----:B------:R-:W-:-:S03]  /*5c50*/  MOV R20, R24 ;  /* 0x0000001800147202 */ /* 0x000fc60000000f00 */
[----:B------:R-:W-:-:S04]  /*5c60*/  FFMA R16, R19, -1.5707962512969970703, R18 ;  /* 0xbfc90fda13107823 */ /* 0x000fc80000000012 */
[----:B------:R-:W-:-:S04]  /*5c70*/  FFMA R16, R19, -7.5497894158615963534e-08, R16 ;  /* 0xb3a2216813107823 */ /* 0x000fc80000000010 */
[----:B------:R-:W-:-:S04]  /*5c80*/  FFMA R19, R19, -5.3903029534742383927e-15, R16 ;  /* 0xa7c234c513137823 */ /* 0x000fc80000000010 */
[----:B------:R-:W-:Y:S01]  /*5c90*/  IMAD.MOV.U32 R25, RZ, RZ, R19 ;  /* 0x000000ffff197224 */ /* 0x000fe200078e0013 */
        /* <DEDUP_REMOVED lines=8> */
.L_x_75:
        /* <DEDUP_REMOVED lines=19> */
[----:B------:R-:W-:Y:S02]  /*5e50*/  @P1 MOV R6, R16 ;  /* 0x0000001000061202 */ /* 0x000fe40000000f00 */
        /* <DEDUP_REMOVED lines=18> */
[----:B------:R-:W-:Y:S01]  /*5f80*/  @P3 IMAD.MOV.U32 R24, RZ, RZ, R5 ;  /* 0x000000ffff183224 */ /* 0x000fe200078e0005 */
[----:B------:R-:W-:Y:S01]  /*5f90*/  ISETP.EQ.AND P3, PT, R23, -0x4, PT ;  /* 0xfffffffc1700780c */ /* 0x000fe20003f62270 */
[--C-:B------:R-:W-:Y:S01]  /*5fa0*/  @P0 IMAD.MOV.U32 R24, RZ, RZ, R6.reuse ;  /* 0x000000ffff180224 */ /* 0x100fe200078e0006 */
[----:B------:R-:W-:Y:S01]  /*5fb0*/  @P0 MOV R17, R5 ;  /* 0x0000000500110202 */ /* 0x000fe20000000f00 */
[----:B------:R-:W-:Y:S02]  /*5fc0*/  @P1 IMAD.MOV.U32 R17, RZ, RZ, R6 ;  /* 0x000000ffff111224 */ /* 0x000fe400078e0006 */
[----:B------:R-:W-:-:S04]  /*5fd0*/  @P1 IMAD.MOV.U32 R24, RZ, RZ, R7 ;  /* 0x000000ffff181224 */ /* 0x000fc800078e0007 */
[----:B------:R-:W-:Y:S02]  /*5fe0*/  @P2 IMAD.MOV.U32 R17, RZ, RZ, R7 ;  /* 0x000000ffff112224 */ /* 0x000fe400078e0007 */
[--C-:B------:R-:W-:Y:S02]  /*5ff0*/  @P2 IMAD.MOV.U32 R24, RZ, RZ, R8.reuse ;  /* 0x000000ffff182224 */ /* 0x100fe400078e0008 */
[----:B------:R-:W-:Y:S02]  /*6000*/  @P3 IMAD.MOV.U32 R17, RZ, RZ, R8 ;  /* 0x000000ffff113224 */ /* 0x000fe400078e0008 */
[--C-:B------:R-:W-:Y:S01]  /*6010*/  @P3 IMAD.MOV.U32 R24, RZ, RZ, R9.reuse ;  /* 0x000000ffff183224 */ /* 0x100fe200078e0009 */
[----:B------:R-:W-:Y:S01]  /*6020*/  @P4 MOV R24, R25 ;  /* 0x0000001900184202 */ /* 0x000fe20000000f00 */
[----:B------:R-:W-:Y:S02]  /*6030*/  @P4 IMAD.MOV.U32 R17, RZ, RZ, R9 ;  /* 0x000000ffff114224 */ /* 0x000fe400078e0009 */
        /* <DEDUP_REMOVED lines=13> */
.L_x_77:
[----:B------:R-:W-:Y:S05]  /*6110*/  BSYNC.RECONVERGENT B2 ;  /* 0x0000000000027941 */ /* 0x000fea0003800200 */
.L_x_76:
[C---:B------:R-:W-:Y:S01]  /*6120*/  SHF.L.W.U32.HI R25, R17.reuse, 0x2, R24 ;  /* 0x0000000211197819 */ /* 0x040fe20000010e18 */
[----:B------:R-:W-:Y:S01]  /*6130*/  UMOV UR4, 0x54442d19 ;  /* 0x54442d1900047882 */ /* 0x000fe20000000000 */
[----:B------:R-:W-:Y:S01]  /*6140*/  SHF.L.U32 R17, R17, 0x2, RZ ;  /* 0x0000000211117819 */ /* 0x000fe200000006ff */
        /* <DEDUP_REMOVED lines=16> */
.L_x_74:
[----:B------:R-:W-:Y:S01]  /*6250*/  FMUL R25, RZ, R18 ;  /* 0x00000012ff197220 */ /* 0x000fe20000400000 */
[----:B------:R-:W-:-:S07]  /*6260*/  IMAD.MOV.U32 R24, RZ, RZ, RZ ;  /* 0x000000ffff187224 */ /* 0x000fce00078e00ff */
.L_x_73:
[----:B------:R-:W-:Y:S05]  /*6270*/  BSYNC.RECONVERGENT B1 ;  /* 0x0000000000017941 */ /* 0x000fea0003800200 */
.L_x_72:
        /* <DEDUP_REMOVED lines=15> */
[----:B------:R-:W-:Y:S01]  /*6370*/  FFMA R23, R16, R23, R24 ;  /* 0x0000001710177223 */ /* 0x000fe20000000018 */
[----:B------:R-:W-:-:S03]  /*6380*/  IMAD.MOV.U32 R16, RZ, RZ, R19 ;  /* 0x000000ffff107224 */ /* 0x000fc600078e0013 */
[----:B------:R-:W-:-:S04]  /*6390*/  FFMA R22, R17, R23, R22 ;  /* 0x0000001711167223 */ /* 0x000fc80000000016 */
[----:B------:R-:W-:Y:S01]  /*63a0*/  @P1 FADD R22, RZ, -R22 ;  /* 0x80000016ff161221 */ /* 0x000fe20000000000 */
[----:B------:R-:W-:Y:S06]  /*63b0*/  @!P2 BRA `(.L_x_79) ;  /* 0x000000040070a947 */ /* 0x000fec0003800000 */
[----:B------:R-:W-:-:S13]  /*63c0*/  FSETP.NEU.AND P0, PT, |R18|, +INF , PT ;  /* 0x7f8000001200780b */ /* 0x000fda0003f0d200 */
[----:B------:R-:W-:Y:S05]  /*63d0*/  @!P0 BRA `(.L_x_80) ;  /* 0x0000000400608947 */ /* 0x000fea0003800000 */
[----:B------:R-:W-:Y:S01]  /*63e0*/  IMAD.SHL.U32 R24, R18, 0x100, RZ ;  /* 0x0000010012187824 */ /* 0x000fe200078e00ff */
[----:B------:R-:W-:Y:S01]  /*63f0*/  MOV R23, RZ ;  /* 0x000000ff00177202 */ /* 0x000fe20000000f00 */
[----:B------:R-:W-:Y:S01]  /*6400*/  IMAD.MOV.U32 R25, RZ, RZ, RZ ;  /* 0x000000ffff197224 */ /* 0x000fe200078e00ff */
[----:B------:R-:W-:Y:S02]  /*6410*/  UMOV UR4, URZ ;  /* 0x000000ff00047c82 */ /* 0x000fe40008000000 */
[----:B------:R-:W-:-:S07]  /*6420*/  LOP3.LUT R24, R24, 0x80000000, RZ, 0xfc, !PT ;  /* 0x8000000018187812 */ /* 0x000fce00078efcff */
.L_x_81:
        /* <DEDUP_REMOVED lines=63> */
.L_x_83:
[----:B------:R-:W-:Y:S05]  /*6820*/  BSYNC.RECONVERGENT B2 ;  /* 0x0000000000027941 */ /* 0x000fea0003800200 */
.L_x_82:
        /* <DEDUP_REMOVED lines=19> */
.L_x_80:
[----:B------:R-:W-:Y:S01]  /*6960*/  FMUL R16, RZ, R18 ;  /* 0x00000012ff107220 */ /* 0x000fe20000400000 */
[----:B------:R-:W-:-:S07]  /*6970*/  IMAD.MOV.U32 R27, RZ, RZ, RZ ;  /* 0x000000ffff1b7224 */ /* 0x000fce00078e00ff */
.L_x_79:
[----:B------:R-:W-:Y:S05]  /*6980*/  BSYNC.RECONVERGENT B1 ;  /* 0x0000000000017941 */ /* 0x000fea0003800200 */
.L_x_78:
        /* <DEDUP_REMOVED lines=29> */
.L_x_87:
        /* <DEDUP_REMOVED lines=11> */
[----:B------:R-:W-:Y:S01]  /*6c10*/  @P0 MOV R5, R16 ;  /* 0x0000001000050202 */ /* 0x000fe20000000f00 */
[--C-:B------:R-:W-:Y:S01]  /*6c20*/  @P4 IMAD.MOV.U32 R4, RZ, RZ, R16.reuse ;  /* 0x000000ffff044224 */ /* 0x100fe200078e0010 */
[----:B------:R-:W-:Y:S01]  /*6c30*/  ISETP.NE.AND P0, PT, R23, 0x6, PT ;  /* 0x000000061700780c */ /* 0x000fe20003f05270 */
[--C-:B------:R-:W-:Y:S01]  /*6c40*/  @P2 IMAD.MOV.U32 R7, RZ, RZ, R16.reuse ;  /* 0x000000ffff072224 */ /* 0x100fe200078e0010 */
[----:B------:R-:W-:Y:S01]  /*6c50*/  IADD3.X R25, PT, PT, R17, UR4, RZ, P1, !PT ;  /* 0x0000000411197c10 */ /* 0x000fe20008ffe4ff */
[----:B------:R-:W-:Y:S01]  /*6c60*/  @P3 IMAD.MOV.U32 R8, RZ, RZ, R16 ;  /* 0x000000ffff083224 */ /* 0x000fe200078e0010 */
[C---:B------:R-:W-:Y:S02]  /*6c70*/  ISETP.EQ.AND P1, PT, R27.reuse, 0x8, PT ;  /* 0x000000081b00780c */ /* 0x040fe40003f22270 */
[----:B------:R-:W-:-:S11]  /*6c80*/  ISETP.EQ.AND P4, PT, R27, 0x14, PT ;  /* 0x000000141b00780c */ /* 0x000fd60003f82270 */
        /* <DEDUP_REMOVED lines=18> */
[----:B------:R-:W-:Y:S01]  /*6db0*/  @P3 IMAD.MOV.U32 R17, RZ, RZ, R4 ;  /* 0x000000ffff113224 */ /* 0x000fe200078e0004 */
        /* <DEDUP_REMOVED lines=25> */
.L_x_89:
[----:B------:R-:W-:Y:S05]  /*6f50*/  BSYNC.RECONVERGENT B2 ;  /* 0x0000000000027941 */ /* 0x000fea0003800200 */
.L_x_88:
        /* <DEDUP_REMOVED lines=19> */
.L_x_86:
[----:B------:R-:W-:Y:S01]  /*7090*/  FMUL R17, RZ, R18 ;  /* 0x00000012ff117220 */ /* 0x000fe20000400000 */
[----:B------:R-:W-:-:S07]  /*70a0*/  IMAD.MOV.U32 R27, RZ, RZ, RZ ;  /* 0x000000ffff1b7224 */ /* 0x000fce00078e00ff */
.L_x_85:
[----:B------:R-:W-:Y:S05]  /*70b0*/  BSYNC.RECONVERGENT B1 ;  /* 0x0000000000017941 */ /* 0x000fea0003800200 */
.L_x_84:
        /* <DEDUP_REMOVED lines=24> */
.L_x_93:
        /* <DEDUP_REMOVED lines=63> */
.L_x_95:
[----:B------:R-:W-:Y:S05]  /*7630*/  BSYNC.RECONVERGENT B2 ;  /* 0x0000000000027941 */ /* 0x000fea0003800200 */
.L_x_94:
        /* <DEDUP_REMOVED lines=19> */
.L_x_92:
[----:B------:R-:W-:Y:S01]  /*7770*/  FMUL R19, RZ, R18 ;  /* 0x00000012ff137220 */ /* 0x000fe20000400000 */
[----:B------:R-:W-:-:S07]  /*7780*/  IMAD.MOV.U32 R20, RZ, RZ, RZ ;  /* 0x000000ffff147224 */ /* 0x000fce00078e00ff */
.L_x_91:
[----:B------:R-:W-:Y:S05]  /*7790*/  BSYNC.RECONVERGENT B1 ;  /* 0x0000000000017941 */ /* 0x000fea0003800200 */
.L_x_90:
[----:B------:R-:W-:Y:S01]  /*77a0*/  FMUL R16, R19, R19 ;  /* 0x0000001313107220 */ /* 0x000fe20000400000 */
[C---:B------:R-:W-:Y:S01]  /*77b0*/  LOP3.LUT R17, R20.reuse, 0x1, RZ, 0xc0, !PT ;  /* 0x0000000114117812 */ /* 0x040fe200078ec0ff */
[----:B------:R-:W-:Y:S01]  /*77c0*/  BSSY.RECONVERGENT B1, `(.L_x_96) ;  /* 0x0000025000017945 */ /* 0x000fe20003800200 */
[----:B------:R-:W-:Y:S01]  /*77d0*/  LOP3.LUT P1, RZ, R20, 0x2, RZ, 0xc0, !PT ;  /* 0x0000000214ff7812 */ /* 0x000fe2000782c0ff */
[----:B------:R-:W-:Y:S01]  /*77e0*/  FFMA R11, R16, R11, -0.0013887860113754868507 ;  /* 0xbab607ed100b7423 */ /* 0x000fe2000000000b */
[----:B------:R-:W-:-:S04]  /*77f0*/  ISETP.NE.U32.AND P0, PT, R17, 0x1, PT ;  /* 0x000000011100780c */ /* 0x000fc80003f05070 */
[----:B------:R-:W-:Y:S02]  /*7800*/  FSEL R17, R12, 0.041666727513074874878, P0 ;  /* 0x3d2aaabb0c117808 */ /* 0x000fe40000000000 */
[----:B------:R-:W-:Y:S02]  /*7810*/  FSEL R11, R11, -0.00019574658654164522886, !P0 ;  /* 0xb94d41530b0b7808 */ /* 0x000fe40004000000 */
[----:B------:R-:W-:Y:S02]  /*7820*/  FSEL R19, R19, 1, P0 ;  /* 0x3f80000013137808 */ /* 0x000fe40000000000 */
[----:B------:R-:W-:Y:S01]  /*7830*/  FSEL R18, -R13, -0.4999999701976776123, P0 ;  /* 0xbeffffff0d127808 */ /* 0x000fe20000000100 */
[C---:B------:R-:W-:Y:S01]  /*7840*/  FFMA R11, R16.reuse, R11, R17 ;  /* 0x0000000b100b7223 */ /* 0x040fe20000000011 */
[----:B------:R-:W-:Y:S01]  /*7850*/  MOV R13, 0x3fd80000 ;  /* 0x3fd80000000d7802 */ /* 0x000fe20000000f00 */
[C---:B------:R-:W-:Y:S02]  /*7860*/  FFMA R12, R16.reuse, R19, RZ ;  /* 0x00000013100c7223 */ /* 0x040fe400000000ff */
[----:B------:R-:W-:-:S04]  /*7870*/  FFMA R11, R16, R11, R18 ;  /* 0x0000000b100b7223 */ /* 0x000fc80000000012 */
[----:B------:R-:W-:Y:S01]  /*7880*/  FFMA R11, R12, R11, R19 ;  /* 0x0000000b0c0b7223 */ /* 0x000fe20000000013 */
[----:B------:R-:W-:-:S03]  /*7890*/  IMAD.MOV.U32 R12, RZ, RZ, 0x0 ;  /* 0x00000000ff0c7424 */ /* 0x000fc600078e00ff */
[----:B------:R-:W-:-:S04]  /*78a0*/  @P1 FADD R11, RZ, -R11 ;  /* 0x8000000bff0b1221 */ /* 0x000fc80000000000 */
[----:B------:R-:W-:-:S04]  /*78b0*/  FFMA R22, R21, R11, R22 ;  /* 0x0000000b15167223 */ /* 0x000fc80000000016 */
        /* <DEDUP_REMOVED lines=21> */
.L_x_97:
[----:B------:R-:W-:Y:S05]  /*7a10*/  BSYNC.RECONVERGENT B1 ;  /* 0x0000000000017941 */ /* 0x000fea0003800200 */
.L_x_96:
        /* <DEDUP_REMOVED lines=24> */
.L_x_99:
[----:B------:R-:W-:Y:S05]  /*7ba0*/  BSYNC.RECONVERGENT B1 ;  /* 0x0000000000017941 */ /* 0x000fea0003800200 */
.L_x_98:
[----:B------:R-:W0:Y:S01]  /*7bb0*/  LDC.64 R14, c[0x0][0x390] ;  /* 0x0000e400ff0e7b82 */ /* 0x000e220000000a00 */
[----:B------:R-:W-:-:S10]  /*7bc0*/  DADD R12, R20, R12 ;  /* 0x00000000140c7229 */ /* 0x000fd4000000000c */
[----:B------:R-:W1:Y:S01]  /*7bd0*/  F2F.F32.F64 R13, R12 ;  /* 0x0000000c000d7310 */ /* 0x000e620000301000 */
[----:B0-----:R-:W-:-:S05]  /*7be0*/  IMAD.WIDE R14, R10, 0x4, R14 ;  /* 0x000000040a0e7825 */ /* 0x001fca00078e020e */
[----:B-1----:R0:W-:Y:S02]  /*7bf0*/  STG.E desc[UR6][R14.64], R13 ;  /* 0x0000000d0e007986 */ /* 0x0021e4000c101906 */
.L_x_47:
[----:B------:R-:W-:Y:S05]  /*7c00*/  BSYNC.RECONVERGENT B0 ;  /* 0x0000000000007941 */ /* 0x000fea0003800200 */
.L_x_46:
[----:B------:R-:W-:-:S13]  /*7c10*/  ISETP.NE.AND P0, PT, R26, RZ, PT ;  /* 0x000000ff1a00720c */ /* 0x000fda0003f05270 */
[----:B------:R-:W-:Y:S05]  /*7c20*/  @P0 BRA `(.L_x_100) ;  /* 0xffffff8400240947 */ /* 0x000fea000383ffff */
[----:B------:R-:W1:Y:S01]  /*7c30*/  LDCU UR4, c[0x0][0x398] ;  /* 0x00007300ff0477ac */ /* 0x000e620008000800 */
[----:B------:R-:W-:-:S05]  /*7c40*/  IMAD R3, R0, 0x4, R3 ;  /* 0x0000000400037824 */ /* 0x000fca00078e0203 */
[----:B-1----:R-:W-:-:S13]  /*7c50*/  ISETP.GE.AND P0, PT, R3, UR4, PT ;  /* 0x0000000403007c0c */ /* 0x002fda000bf06270 */
[----:B------:R-:W-:Y:S05]  /*7c60*/  @!P0 BRA `(.L_x_101) ;  /* 0xffffff8400108947 */ /* 0x000fea000383ffff */
[----:B------:R-:W-:Y:S05]  /*7c70*/  EXIT ;  /* 0x000000000000794d */ /* 0x000fea0003800000 */
        .weak           $__internal_0_$__cuda_sm20_dsqrt_rn_f64_mediumpath_v1
        .type           $__internal_0_$__cuda_sm20_dsqrt_rn_f64_mediumpath_v1,@function
        .size           $__internal_0_$__cuda_sm20_dsqrt_rn_f64_mediumpath_v1,(.L_x_107 - $__internal_0_$__cuda_sm20_dsqrt_rn_f64_mediumpath_v1)
$__internal_0_$__cuda_sm20_dsqrt_rn_f64_mediumpath_v1:
[----:B------:R-:W-:Y:S01]  /*7c80*/  ISETP.GE.U32.AND P0, PT, R28, -0x3400000, PT ;  /* 0xfcc000001c00780c */ /* 0x000fe20003f06070 */
[----:B------:R-:W-:-:S12]  /*7c90*/  BSSY.RECONVERGENT B2, `(.L_x_102) ;  /* 0x0000023000027945 */ /* 0x000fd80003800200 */
[----:B------:R-:W-:Y:S05]  /*7ca0*/  @!P0 BRA `(.L_x_103) ;  /* 0x0000000000208947 */ /* 0x000fea0003800000 */
[----:B------:R-:W-:-:S10]  /*7cb0*/  DFMA.RM R22, R22, R18, R24 ;  /* 0x000000121616722b */ /* 0x000fd40000004018 */
[----:B------:R-:W-:-:S05]  /*7cc0*/  IADD3 R18, P0, PT, R22, 0x1, RZ ;  /* 0x0000000116127810 */ /* 0x000fca0007f1e0ff */
[----:B------:R-:W-:-:S06]  /*7cd0*/  IMAD.X R19, RZ, RZ, R23, P0 ;  /* 0x000000ffff137224 */ /* 0x000fcc00000e0617 */
[----:B------:R-:W-:-:S08]  /*7ce0*/  DFMA.RP R16, -R22, R18, R16 ;  /* 0x000000121610722b */ /* 0x000fd00000008110 */
[----:B------:R-:W-:-:S06]  /*7cf0*/  DSETP.GT.AND P0, PT, R16, RZ, PT ;  /* 0x000000ff1000722a */ /* 0x000fcc0003f04000 */
[----:B------:R-:W-:Y:S02]  /*7d00*/  FSEL R18, R18, R22, P0 ;  /* 0x0000001612127208 */ /* 0x000fe40000000000 */
[----:B------:R-:W-:Y:S01]  /*7d10*/  FSEL R19, R19, R23, P0 ;  /* 0x0000001713137208 */ /* 0x000fe20000000000 */
[----:B------:R-:W-:Y:S06]  /*7d20*/  BRA `(.L_x_104) ;  /* 0x0000000000647947 */ /* 0x000fec0003800000 */
.L_x_103:
[----:B------:R-:W-:-:S14]  /*7d30*/  DSETP.NE.AND P0, PT, R16, RZ, PT ;  /* 0x000000ff1000722a */ /* 0x000fdc0003f05000 */
[----:B------:R-:W-:Y:S05]  /*7d40*/  @!P0 BRA `(.L_x_105) ;  /* 0x0000000000588947 */ /* 0x000fea0003800000 */
[----:B------:R-:W-:-:S13]  /*7d50*/  ISETP.GE.AND P0, PT, R17, RZ, PT ;  /* 0x000000ff1100720c */ /* 0x000fda0003f06270 */
[----:B------:R-:W-:Y:S01]  /*7d60*/  @!P0 MOV R18, 0x0 ;  /* 0x0000000000128802 */ /* 0x000fe20000000f00 */
[----:B------:R-:W-:Y:S01]  /*7d70*/  @!P0 IMAD.MOV.U32 R19, RZ, RZ, -0x80000 ;  /* 0xfff80000ff138424 */ /* 0x000fe200078e00ff */
[----:B------:R-:W-:Y:S06]  /*7d80*/  @!P0 BRA `(.L_x_104) ;  /* 0x00000000004c8947 */ /* 0x000fec0003800000 */
[----:B------:R-:W-:-:S13]  /*7d90*/  ISETP.GT.AND P0, PT, R17, 0x7fefffff, PT ;  /* 0x7fefffff1100780c */ /* 0x000fda0003f04270 */
[----:B------:R-:W-:Y:S05]  /*7da0*/  @P0 BRA `(.L_x_105) ;  /* 0x0000000000400947 */ /* 0x000fea0003800000 */
[----:B------:R-:W-:Y:S01]  /*7db0*/  DMUL R24, R16, 8.11296384146066816958e+31 ;  /* 0x4690000010187828 */ /* 0x000fe20000000000 */
[----:B------:R-:W-:Y:S02]  /*7dc0*/  IMAD.MOV.U32 R22, RZ, RZ, RZ ;  /* 0x000000ffff167224 */ /* 0x000fe400078e00ff */
[----:B------:R-:W-:Y:S02]  /*7dd0*/  IMAD.MOV.U32 R16, RZ, RZ, 0x0 ;  /* 0x00000000ff107424 */ /* 0x000fe400078e00ff */
[----:B------:R-:W-:Y:S01]  /*7de0*/  IMAD.MOV.U32 R17, RZ, RZ, 0x3fd80000 ;  /* 0x3fd80000ff117424 */ /* 0x000fe200078e00ff */
[----:B------:R-:W0:Y:S02]  /*7df0*/  MUFU.RSQ64H R23, R25 ;  /* 0x0000001900177308 */ /* 0x000e240000001c00 */
[----:B0-----:R-:W-:-:S08]  /*7e00*/  DMUL R18, R22, R22 ;  /* 0x0000001616127228 */ /* 0x001fd00000000000 */
[----:B------:R-:W-:-:S08]  /*7e10*/  DFMA R18, R24, -R18, 1 ;  /* 0x3ff000001812742b */ /* 0x000fd00000000812 */
[----:B------:R-:W-:Y:S02]  /*7e20*/  DFMA R16, R18, R16, 0.5 ;  /* 0x3fe000001210742b */ /* 0x000fe40000000010 */
[----:B------:R-:W-:-:S08]  /*7e30*/  DMUL R18, R22, R18 ;  /* 0x0000001216127228 */ /* 0x000fd00000000000 */
[----:B------:R-:W-:-:S08]  /*7e40*/  DFMA R18, R16, R18, R22 ;  /* 0x000000121012722b */ /* 0x000fd00000000016 */
[----:B------:R-:W-:Y:S02]  /*7e50*/  DMUL R16, R24, R18 ;  /* 0x0000001218107228 */ /* 0x000fe40000000000 */
[----:B------:R-:W-:-:S06]  /*7e60*/  VIADD R19, R19, 0xfff00000 ;  /* 0xfff0000013137836 */ /* 0x000fcc0000000000 */
[----:B------:R-:W-:-:S08]  /*7e70*/  DFMA R22, R16, -R16, R24 ;  /* 0x800000101016722b */ /* 0x000fd00000000018 */
[----:B------:R-:W-:-:S10]  /*7e80*/  DFMA R18, R18, R22, R16 ;  /* 0x000000161212722b */ /* 0x000fd40000000010 */
[----:B------:R-:W-:Y:S01]  /*7e90*/  VIADD R19, R19, 0xfcb00000 ;  /* 0xfcb0000013137836 */ /* 0x000fe20000000000 */
[----:B------:R-:W-:Y:S06]  /*7ea0*/  BRA `(.L_x_104) ;  /* 0x0000000000047947 */ /* 0x000fec0003800000 */
.L_x_105:
[----:B------:R-:W-:-:S11]  /*7eb0*/  DADD R18, R16, R16 ;  /* 0x0000000010127229 */ /* 0x000fd60000000010 */
.L_x_104:
[----:B------:R-:W-:Y:S05]  /*7ec0*/  BSYNC.RECONVERGENT B2 ;  /* 0x0000000000027941 */ /* 0x000fea0003800200 */
.L_x_102:
[----:B------:R-:W-:-:S04]  /*7ed0*/  IMAD.MOV.U32 R21, RZ, RZ, 0x0 ;  /* 0x00000000ff157424 */ /* 0x000fc800078e00ff */
[----:B------:R-:W-:Y:S05]  /*7ee0*/  RET.REL.NODEC R20 `(_Z13addVectorsGPUPfS_S_i) ;  /* 0xffffff8014447950 */ /* 0x000fea0003c3ffff */
.L_x_106:
[----:B------:R-:W-:-:S00]  /*7ef0*/  BRA `(.L_x_106) ;  /* 0xfffffffc00fc7947 */ /* 0x000fc0000383ffff */
[----:B------:R-:W-:-:S00]  /*7f00*/  NOP ;  /* 0x0000000000007918 */ /* 0x000fc00000000000 */
[----:B------:R-:W-:-:S00]  /*7f10*/  NOP ;  /* 0x0000000000007918 */ /* 0x000fc00000000000 */
[----:B------:R-:W-:-:S00]  /*7f20*/  NOP ;  /* 0x0000000000007918 */ /* 0x000fc00000000000 */
[----:B------:R-:W-:-:S00]  /*7f30*/  NOP ;  /* 0x0000000000007918 */ /* 0x000fc00000000000 */
[----:B------:R-:W-:-:S00]  /*7f40*/  NOP ;  /* 0x0000000000007918 */ /* 0x000fc00000000000 */
[----:B------:R-:W-:-:S00]  /*7f50*/  NOP ;  /* 0x0000000000007918 */ /* 0x000fc00000000000 */
[----:B------:R-:W-:-:S00]  /*7f60*/  NOP ;  /* 0x0000000000007918 */ /* 0x000fc00000000000 */
[----:B------:R-:W-:-:S00]  /*7f70*/  NOP ;  /* 0x0000000000007918 */ /* 0x000fc00000000000 */
.L_x_107:


//--------------------- .nv.global.init           --------------------------
	.section	.nv.global.init,"aw",@progbits
	.align	4
.nv.global.init:
	.type		__cudart_i2opi_f,@object
	.size		__cudart_i2opi_f,(.L_0 - __cudart_i2opi_f)
__cudart_i2opi_f:
        /*0000*/ 	.byte	0x41, 0x90, 0x43, 0x3c, 0x99, 0x95, 0x62, 0xdb, 0xc0, 0xdd, 0x34, 0xf5, 0xd1, 0x57, 0x27, 0xfc
        /*0010*/ 	.byte	0x29, 0x15, 0x44, 0x4e, 0x6e, 0x83, 0xf9, 0xa2
.L_0:


//--------------------- .nv.shared.reserved.0     --------------------------
	.section	.nv.shared.reserved.0,"aw",@nobits
	.weak		__nv_reservedSMEM_offset_0_alias
	.size		__nv_reservedSMEM_offset_0_alias, 0, 64
	.other		__nv_reservedSMEM_offset_0_alias,@"STO_CUDA_RESERVED_SHARED STV_DEFAULT"
__nv_reservedSMEM_offset_0_alias:
	.zero		0
	.zero		64


//--------------------- .nv.constant0._Z13addVectorsGPUPfS_S_i --------------------------
	.section	.nv.constant0._Z13addVectorsGPUPfS_S_i,"a",@progbits
	.sectionflags	@""
	.align	4
.nv.constant0._Z13addVectorsGPUPfS_S_i:
	.zero		924


//--------------------- SYMBOLS --------------------------

	.type		.nv.reservedSmem.offset0,@object
	.size		.nv.reservedSmem.offset0,0x4
